//
// Generated by NVIDIA NVVM Compiler
//
// Compiler Build ID: CL-36424714
// Cuda compilation tools, release 13.0, V13.0.88
// Based on NVVM 20.0.0
//

.version 9.0
.target sm_100
.address_size 64

	// .globl	_Z12padded_cdistPKfiS0_iiiiPfPi
.extern .shared .align 16 .b8 smem[];

.visible .entry _Z12padded_cdistPKfiS0_iiiiPfPi(
	.param .u64 .ptr .align 1 _Z12padded_cdistPKfiS0_iiiiPfPi_param_0,
	.param .u32 _Z12padded_cdistPKfiS0_iiiiPfPi_param_1,
	.param .u64 .ptr .align 1 _Z12padded_cdistPKfiS0_iiiiPfPi_param_2,
	.param .u32 _Z12padded_cdistPKfiS0_iiiiPfPi_param_3,
	.param .u32 _Z12padded_cdistPKfiS0_iiiiPfPi_param_4,
	.param .u32 _Z12padded_cdistPKfiS0_iiiiPfPi_param_5,
	.param .u32 _Z12padded_cdistPKfiS0_iiiiPfPi_param_6,
	.param .u64 .ptr .align 1 _Z12padded_cdistPKfiS0_iiiiPfPi_param_7,
	.param .u64 .ptr .align 1 _Z12padded_cdistPKfiS0_iiiiPfPi_param_8
)
{
	.reg .pred 	%p<9>;
	.reg .b32 	%r<39>;
	.reg .b32 	%f<41>;
	.reg .b64 	%rd<22>;

	ld.param.u64 	%rd6, [_Z12padded_cdistPKfiS0_iiiiPfPi_param_0];
	ld.param.u32 	%r13, [_Z12padded_cdistPKfiS0_iiiiPfPi_param_1];
	ld.param.u64 	%rd7, [_Z12padded_cdistPKfiS0_iiiiPfPi_param_2];
	ld.param.u32 	%r14, [_Z12padded_cdistPKfiS0_iiiiPfPi_param_3];
	ld.param.u32 	%r15, [_Z12padded_cdistPKfiS0_iiiiPfPi_param_4];
	ld.param.u32 	%r16, [_Z12padded_cdistPKfiS0_iiiiPfPi_param_5];
	ld.param.u32 	%r17, [_Z12padded_cdistPKfiS0_iiiiPfPi_param_6];
	ld.param.u64 	%rd4, [_Z12padded_cdistPKfiS0_iiiiPfPi_param_7];
	ld.param.u64 	%rd5, [_Z12padded_cdistPKfiS0_iiiiPfPi_param_8];
	cvta.to.global.u64 	%rd1, %rd7;
	cvta.to.global.u64 	%rd2, %rd6;
	mov.u32 	%r1, %tid.x;
	setp.ge.u32 	%p1, %r1, %r15;
	mad.lo.s32 	%r18, %r14, %r1, %r17;
	mul.wide.u32 	%rd8, %r18, 4;
	add.s64 	%rd3, %rd1, %rd8;
	mov.f32 	%f38, 0f00000000;
	@%p1 bra 	$L__BB0_2;
	mov.u32 	%r19, %ctaid.x;
	mad.lo.s32 	%r20, %r13, %r1, %r19;
	mul.wide.u32 	%rd9, %r20, 4;
	add.s64 	%rd10, %rd2, %rd9;
	ld.global.f32 	%f8, [%rd10];
	ld.global.f32 	%f9, [%rd3];
	mul.f32 	%f38, %f8, %f9;
$L__BB0_2:
	setp.ge.u32 	%p2, %r1, %r15;
	shl.b32 	%r21, %r1, 2;
	mov.u32 	%r22, smem;
	add.s32 	%r2, %r22, %r21;
	st.shared.f32 	[%r2], %f38;
	mov.f32 	%f39, 0f00000000;
	@%p2 bra 	$L__BB0_4;
	mov.u32 	%r23, %ctaid.x;
	mad.lo.s32 	%r24, %r13, %r1, %r23;
	mul.wide.u32 	%rd11, %r24, 4;
	add.s64 	%rd12, %rd2, %rd11;
	ld.global.f32 	%f11, [%rd12];
	mul.f32 	%f39, %f11, %f11;
$L__BB0_4:
	setp.ge.u32 	%p3, %r1, %r15;
	shl.b32 	%r3, %r16, 2;
	add.s32 	%r4, %r2, %r3;
	st.shared.f32 	[%r4], %f39;
	mov.f32 	%f40, 0f00000000;
	@%p3 bra 	$L__BB0_6;
	ld.global.f32 	%f13, [%rd3];
	mul.f32 	%f40, %f13, %f13;
$L__BB0_6:
	add.s32 	%r5, %r4, %r3;
	st.shared.f32 	[%r5], %f40;
	mov.u32 	%r6, %ntid.x;
	add.s32 	%r7, %r1, %r6;
	setp.ge.u32 	%p4, %r7, %r15;
	@%p4 bra 	$L__BB0_8;
	mov.u32 	%r25, %ctaid.x;
	mad.lo.s32 	%r26, %r13, %r7, %r25;
	mul.wide.u32 	%rd13, %r26, 4;
	add.s64 	%rd14, %rd2, %rd13;
	ld.global.f32 	%f14, [%rd14];
	mad.lo.s32 	%r27, %r14, %r7, %r17;
	mul.wide.u32 	%rd15, %r27, 4;
	add.s64 	%rd16, %rd1, %rd15;
	ld.global.f32 	%f15, [%rd16];
	ld.shared.f32 	%f16, [%r2];
	fma.rn.f32 	%f17, %f14, %f15, %f16;
	st.shared.f32 	[%r2], %f17;
	ld.shared.f32 	%f18, [%r4];
	fma.rn.f32 	%f19, %f14, %f14, %f18;
	st.shared.f32 	[%r4], %f19;
	ld.shared.f32 	%f20, [%r5];
	fma.rn.f32 	%f21, %f15, %f15, %f20;
	st.shared.f32 	[%r5], %f21;
$L__BB0_8:
	bar.sync 	0;
	setp.lt.u32 	%p5, %r6, 2;
	@%p5 bra 	$L__BB0_13;
	shl.b32 	%r8, %r6, 2;
	add.s32 	%r9, %r2, %r8;
	add.s32 	%r10, %r9, %r8;
	mov.u32 	%r38, %r6;
$L__BB0_10:
	shr.u32 	%r12, %r38, 1;
	setp.ge.u32 	%p6, %r1, %r12;
	@%p6 bra 	$L__BB0_12;
	shl.b32 	%r28, %r12, 2;
	add.s32 	%r29, %r2, %r28;
	ld.shared.f32 	%f22, [%r29];
	ld.shared.f32 	%f23, [%r2];
	add.f32 	%f24, %f22, %f23;
	st.shared.f32 	[%r2], %f24;
	add.s32 	%r30, %r29, %r8;
	ld.shared.f32 	%f25, [%r30];
	ld.shared.f32 	%f26, [%r9];
	add.f32 	%f27, %f25, %f26;
	st.shared.f32 	[%r9], %f27;
	add.s32 	%r31, %r30, %r8;
	ld.shared.f32 	%f28, [%r31];
	ld.shared.f32 	%f29, [%r10];
	add.f32 	%f30, %f28, %f29;
	st.shared.f32 	[%r10], %f30;
$L__BB0_12:
	bar.sync 	0;
	setp.gt.u32 	%p7, %r38, 3;
	mov.u32 	%r38, %r12;
	@%p7 bra 	$L__BB0_10;
$L__BB0_13:
	setp.ne.s32 	%p8, %r1, 0;
	@%p8 bra 	$L__BB0_15;
	ld.shared.f32 	%f31, [smem];
	shl.b32 	%r33, %r6, 2;
	add.s32 	%r34, %r22, %r33;
	ld.shared.f32 	%f32, [%r34];
	sqrt.rn.f32 	%f33, %f32;
	add.s32 	%r35, %r34, %r33;
	ld.shared.f32 	%f34, [%r35];
	sqrt.rn.f32 	%f35, %f34;
	mul.f32 	%f36, %f33, %f35;
	div.rn.f32 	%f37, %f31, %f36;
	mov.u32 	%r36, %ctaid.x;
	mad.lo.s32 	%r37, %r14, %r36, %r17;
	cvta.to.global.u64 	%rd17, %rd4;
	mul.wide.u32 	%rd18, %r37, 4;
	add.s64 	%rd19, %rd17, %rd18;
	st.global.f32 	[%rd19], %f37;
	cvta.to.global.u64 	%rd20, %rd5;
	add.s64 	%rd21, %rd20, %rd18;
	st.global.u32 	[%rd21], %r36;
$L__BB0_15:
	ret;

}
	// .globl	_Z22padded_cdist2_innerforPKfiS0_iiiPfPi
.visible .entry _Z22padded_cdist2_innerforPKfiS0_iiiPfPi(
	.param .u64 .ptr .align 1 _Z22padded_cdist2_innerforPKfiS0_iiiPfPi_param_0,
	.param .u32 _Z22padded_cdist2_innerforPKfiS0_iiiPfPi_param_1,
	.param .u64 .ptr .align 1 _Z22padded_cdist2_innerforPKfiS0_iiiPfPi_param_2,
	.param .u32 _Z22padded_cdist2_innerforPKfiS0_iiiPfPi_param_3,
	.param .u32 _Z22padded_cdist2_innerforPKfiS0_iiiPfPi_param_4,
	.param .u32 _Z22padded_cdist2_innerforPKfiS0_iiiPfPi_param_5,
	.param .u64 .ptr .align 1 _Z22padded_cdist2_innerforPKfiS0_iiiPfPi_param_6,
	.param .u64 .ptr .align 1 _Z22padded_cdist2_innerforPKfiS0_iiiPfPi_param_7
)
{
	.reg .pred 	%p<11>;
	.reg .b32 	%r<39>;
	.reg .b32 	%f<41>;
	.reg .b64 	%rd<22>;

	ld.param.u64 	%rd7, [_Z22padded_cdist2_innerforPKfiS0_iiiPfPi_param_0];
	ld.param.u32 	%r18, [_Z22padded_cdist2_innerforPKfiS0_iiiPfPi_param_1];
	ld.param.u64 	%rd10, [_Z22padded_cdist2_innerforPKfiS0_iiiPfPi_param_2];
	ld.param.u32 	%r19, [_Z22padded_cdist2_innerforPKfiS0_iiiPfPi_param_3];
	ld.param.u32 	%r20, [_Z22padded_cdist2_innerforPKfiS0_iiiPfPi_param_4];
	ld.param.u32 	%r21, [_Z22padded_cdist2_innerforPKfiS0_iiiPfPi_param_5];
	cvta.to.global.u64 	%rd1, %rd10;
	mov.u32 	%r1, %tid.x;
	setp.eq.s32 	%p1, %r19, 0;
	@%p1 bra 	$L__BB1_18;
	ld.param.u64 	%rd21, [_Z22padded_cdist2_innerforPKfiS0_iiiPfPi_param_7];
	ld.param.u64 	%rd20, [_Z22padded_cdist2_innerforPKfiS0_iiiPfPi_param_6];
	cvta.to.global.u64 	%rd11, %rd7;
	mov.u32 	%r2, %ctaid.x;
	mad.lo.s32 	%r23, %r18, %r1, %r2;
	mul.wide.u32 	%rd12, %r23, 4;
	add.s64 	%rd2, %rd11, %rd12;
	mul.lo.s32 	%r3, %r19, %r1;
	shl.b32 	%r24, %r1, 2;
	mov.u32 	%r25, smem;
	add.s32 	%r4, %r25, %r24;
	shl.b32 	%r26, %r21, 2;
	add.s32 	%r5, %r4, %r26;
	add.s32 	%r6, %r5, %r26;
	mov.u32 	%r7, %ntid.x;
	add.s32 	%r8, %r1, %r7;
	mad.lo.s32 	%r27, %r18, %r8, %r2;
	mul.wide.u32 	%rd13, %r27, 4;
	add.s64 	%rd3, %rd11, %rd13;
	mul.lo.s32 	%r9, %r19, %r8;
	shl.b32 	%r10, %r7, 2;
	add.s32 	%r11, %r4, %r10;
	add.s32 	%r12, %r25, %r10;
	mul.lo.s32 	%r13, %r19, %r2;
	cvta.to.global.u64 	%rd4, %rd20;
	cvta.to.global.u64 	%rd5, %rd21;
	mov.b32 	%r37, 0;
$L__BB1_2:
	setp.ge.u32 	%p2, %r1, %r20;
	add.s32 	%r28, %r37, %r3;
	mul.wide.u32 	%rd14, %r28, 4;
	add.s64 	%rd6, %rd1, %rd14;
	mov.f32 	%f38, 0f00000000;
	@%p2 bra 	$L__BB1_4;
	ld.global.f32 	%f8, [%rd2];
	ld.global.f32 	%f9, [%rd6];
	mul.f32 	%f38, %f8, %f9;
$L__BB1_4:
	st.shared.f32 	[%r4], %f38;
	mov.f32 	%f39, 0f00000000;
	@%p2 bra 	$L__BB1_6;
	ld.global.f32 	%f11, [%rd2];
	mul.f32 	%f39, %f11, %f11;
$L__BB1_6:
	st.shared.f32 	[%r5], %f39;
	mov.f32 	%f40, 0f00000000;
	@%p2 bra 	$L__BB1_8;
	ld.global.f32 	%f13, [%rd6];
	mul.f32 	%f40, %f13, %f13;
$L__BB1_8:
	setp.ge.u32 	%p5, %r8, %r20;
	st.shared.f32 	[%r6], %f40;
	@%p5 bra 	$L__BB1_10;
	ld.global.f32 	%f14, [%rd3];
	add.s32 	%r29, %r37, %r9;
	mul.wide.u32 	%rd15, %r29, 4;
	add.s64 	%rd16, %rd1, %rd15;
	ld.global.f32 	%f15, [%rd16];
	ld.shared.f32 	%f16, [%r4];
	fma.rn.f32 	%f17, %f14, %f15, %f16;
	st.shared.f32 	[%r4], %f17;
	ld.shared.f32 	%f18, [%r5];
	fma.rn.f32 	%f19, %f14, %f14, %f18;
	st.shared.f32 	[%r5], %f19;
	ld.shared.f32 	%f20, [%r6];
	fma.rn.f32 	%f21, %f15, %f15, %f20;
	st.shared.f32 	[%r6], %f21;
$L__BB1_10:
	setp.lt.u32 	%p6, %r7, 2;
	bar.sync 	0;
	@%p6 bra 	$L__BB1_15;
	mov.u32 	%r38, %r7;
$L__BB1_12:
	shr.u32 	%r16, %r38, 1;
	setp.ge.u32 	%p7, %r1, %r16;
	@%p7 bra 	$L__BB1_14;
	shl.b32 	%r30, %r16, 2;
	add.s32 	%r31, %r4, %r30;
	ld.shared.f32 	%f22, [%r31];
	ld.shared.f32 	%f23, [%r4];
	add.f32 	%f24, %f22, %f23;
	st.shared.f32 	[%r4], %f24;
	add.s32 	%r32, %r31, %r10;
	ld.shared.f32 	%f25, [%r32];
	ld.shared.f32 	%f26, [%r11];
	add.f32 	%f27, %f25, %f26;
	st.shared.f32 	[%r11], %f27;
	add.s32 	%r33, %r32, %r10;
	ld.shared.f32 	%f28, [%r33];
	add.s32 	%r34, %r11, %r10;
	ld.shared.f32 	%f29, [%r34];
	add.f32 	%f30, %f28, %f29;
	st.shared.f32 	[%r34], %f30;
$L__BB1_14:
	bar.sync 	0;
	setp.gt.u32 	%p8, %r38, 3;
	mov.u32 	%r38, %r16;
	@%p8 bra 	$L__BB1_12;
$L__BB1_15:
	setp.ne.s32 	%p9, %r1, 0;
	@%p9 bra 	$L__BB1_17;
	ld.shared.f32 	%f31, [smem];
	ld.shared.f32 	%f32, [%r12];
	sqrt.rn.f32 	%f33, %f32;
	add.s32 	%r35, %r12, %r10;
	ld.shared.f32 	%f34, [%r35];
	sqrt.rn.f32 	%f35, %f34;
	mul.f32 	%f36, %f33, %f35;
	div.rn.f32 	%f37, %f31, %f36;
	add.s32 	%r36, %r37, %r13;
	mul.wide.u32 	%rd17, %r36, 4;
	add.s64 	%rd18, %rd4, %rd17;
	st.global.f32 	[%rd18], %f37;
	add.s64 	%rd19, %rd5, %rd17;
	st.global.u32 	[%rd19], %r2;
$L__BB1_17:
	add.s32 	%r37, %r37, 1;
	setp.ne.s32 	%p10, %r37, %r19;
	@%p10 bra 	$L__BB1_2;
$L__BB1_18:
	ret;

}
	// .globl	_Z6cdist3PKfiS0_iiiiiPfPi
.visible .entry _Z6cdist3PKfiS0_iiiiiPfPi(
	.param .u64 .ptr .align 1 _Z6cdist3PKfiS0_iiiiiPfPi_param_0,
	.param .u32 _Z6cdist3PKfiS0_iiiiiPfPi_param_1,
	.param .u64 .ptr .align 1 _Z6cdist3PKfiS0_iiiiiPfPi_param_2,
	.param .u32 _Z6cdist3PKfiS0_iiiiiPfPi_param_3,
	.param .u32 _Z6cdist3PKfiS0_iiiiiPfPi_param_4,
	.param .u32 _Z6cdist3PKfiS0_iiiiiPfPi_param_5,
	.param .u32 _Z6cdist3PKfiS0_iiiiiPfPi_param_6,
	.param .u32 _Z6cdist3PKfiS0_iiiiiPfPi_param_7,
	.param .u64 .ptr .align 1 _Z6cdist3PKfiS0_iiiiiPfPi_param_8,
	.param .u64 .ptr .align 1 _Z6cdist3PKfiS0_iiiiiPfPi_param_9
)
{
	.reg .pred 	%p<11>;
	.reg .b32 	%r<43>;
	.reg .b32 	%f<41>;
	.reg .b64 	%rd<23>;

	ld.param.u32 	%r18, [_Z6cdist3PKfiS0_iiiiiPfPi_param_1];
	ld.param.u64 	%rd10, [_Z6cdist3PKfiS0_iiiiiPfPi_param_2];
	ld.param.u32 	%r19, [_Z6cdist3PKfiS0_iiiiiPfPi_param_3];
	ld.param.u32 	%r20, [_Z6cdist3PKfiS0_iiiiiPfPi_param_4];
	ld.param.u32 	%r21, [_Z6cdist3PKfiS0_iiiiiPfPi_param_5];
	ld.param.u32 	%r22, [_Z6cdist3PKfiS0_iiiiiPfPi_param_6];
	ld.param.u32 	%r23, [_Z6cdist3PKfiS0_iiiiiPfPi_param_7];
	cvta.to.global.u64 	%rd1, %rd10;
	mov.u32 	%r1, %tid.x;
	setp.eq.s32 	%p1, %r19, 0;
	@%p1 bra 	$L__BB2_18;
	ld.param.u64 	%rd22, [_Z6cdist3PKfiS0_iiiiiPfPi_param_9];
	ld.param.u64 	%rd21, [_Z6cdist3PKfiS0_iiiiiPfPi_param_8];
	ld.param.u64 	%rd20, [_Z6cdist3PKfiS0_iiiiiPfPi_param_0];
	cvta.to.global.u64 	%rd11, %rd20;
	mov.u32 	%r2, %ctaid.x;
	mad.lo.s32 	%r25, %r18, %r1, %r2;
	mul.wide.u32 	%rd12, %r25, 4;
	add.s64 	%rd2, %rd11, %rd12;
	mul.lo.s32 	%r26, %r19, %r1;
	mad.lo.s32 	%r3, %r26, %r20, %r23;
	shl.b32 	%r27, %r1, 2;
	mov.u32 	%r28, smem;
	add.s32 	%r4, %r28, %r27;
	shl.b32 	%r29, %r22, 2;
	add.s32 	%r5, %r4, %r29;
	add.s32 	%r6, %r5, %r29;
	mov.u32 	%r7, %ntid.x;
	add.s32 	%r8, %r1, %r7;
	mad.lo.s32 	%r30, %r18, %r8, %r2;
	mul.wide.u32 	%rd13, %r30, 4;
	add.s64 	%rd3, %rd11, %rd13;
	mul.lo.s32 	%r31, %r19, %r8;
	mad.lo.s32 	%r9, %r31, %r20, %r23;
	shl.b32 	%r10, %r7, 2;
	add.s32 	%r11, %r4, %r10;
	add.s32 	%r12, %r28, %r10;
	mul.lo.s32 	%r13, %r19, %r2;
	cvta.to.global.u64 	%rd4, %rd21;
	cvta.to.global.u64 	%rd5, %rd22;
	mov.b32 	%r41, 0;
$L__BB2_2:
	setp.ge.u32 	%p2, %r1, %r21;
	add.s32 	%r32, %r3, %r41;
	mul.wide.u32 	%rd14, %r32, 4;
	add.s64 	%rd6, %rd1, %rd14;
	mov.f32 	%f38, 0f00000000;
	@%p2 bra 	$L__BB2_4;
	ld.global.f32 	%f8, [%rd2];
	ld.global.f32 	%f9, [%rd6];
	mul.f32 	%f38, %f8, %f9;
$L__BB2_4:
	st.shared.f32 	[%r4], %f38;
	mov.f32 	%f39, 0f00000000;
	@%p2 bra 	$L__BB2_6;
	ld.global.f32 	%f11, [%rd2];
	mul.f32 	%f39, %f11, %f11;
$L__BB2_6:
	st.shared.f32 	[%r5], %f39;
	mov.f32 	%f40, 0f00000000;
	@%p2 bra 	$L__BB2_8;
	ld.global.f32 	%f13, [%rd6];
	mul.f32 	%f40, %f13, %f13;
$L__BB2_8:
	setp.ge.u32 	%p5, %r8, %r21;
	st.shared.f32 	[%r6], %f40;
	@%p5 bra 	$L__BB2_10;
	ld.global.f32 	%f14, [%rd3];
	add.s32 	%r33, %r9, %r41;
	mul.wide.u32 	%rd15, %r33, 4;
	add.s64 	%rd16, %rd1, %rd15;
	ld.global.f32 	%f15, [%rd16];
	ld.shared.f32 	%f16, [%r4];
	fma.rn.f32 	%f17, %f14, %f15, %f16;
	st.shared.f32 	[%r4], %f17;
	ld.shared.f32 	%f18, [%r5];
	fma.rn.f32 	%f19, %f14, %f14, %f18;
	st.shared.f32 	[%r5], %f19;
	ld.shared.f32 	%f20, [%r6];
	fma.rn.f32 	%f21, %f15, %f15, %f20;
	st.shared.f32 	[%r6], %f21;
$L__BB2_10:
	setp.lt.u32 	%p6, %r7, 2;
	bar.sync 	0;
	@%p6 bra 	$L__BB2_15;
	mov.u32 	%r42, %r7;
$L__BB2_12:
	shr.u32 	%r16, %r42, 1;
	setp.ge.u32 	%p7, %r1, %r16;
	@%p7 bra 	$L__BB2_14;
	shl.b32 	%r34, %r16, 2;
	add.s32 	%r35, %r4, %r34;
	ld.shared.f32 	%f22, [%r35];
	ld.shared.f32 	%f23, [%r4];
	add.f32 	%f24, %f22, %f23;
	st.shared.f32 	[%r4], %f24;
	add.s32 	%r36, %r35, %r10;
	ld.shared.f32 	%f25, [%r36];
	ld.shared.f32 	%f26, [%r11];
	add.f32 	%f27, %f25, %f26;
	st.shared.f32 	[%r11], %f27;
	add.s32 	%r37, %r36, %r10;
	ld.shared.f32 	%f28, [%r37];
	add.s32 	%r38, %r11, %r10;
	ld.shared.f32 	%f29, [%r38];
	add.f32 	%f30, %f28, %f29;
	st.shared.f32 	[%r38], %f30;
$L__BB2_14:
	bar.sync 	0;
	setp.gt.u32 	%p8, %r42, 3;
	mov.u32 	%r42, %r16;
	@%p8 bra 	$L__BB2_12;
$L__BB2_15:
	setp.ne.s32 	%p9, %r1, 0;
	@%p9 bra 	$L__BB2_17;
	ld.shared.f32 	%f31, [smem];
	ld.shared.f32 	%f32, [%r12];
	sqrt.rn.f32 	%f33, %f32;
	add.s32 	%r39, %r12, %r10;
	ld.shared.f32 	%f34, [%r39];
	sqrt.rn.f32 	%f35, %f34;
	mul.f32 	%f36, %f33, %f35;
	div.rn.f32 	%f37, %f31, %f36;
	add.s32 	%r40, %r41, %r13;
	mul.wide.u32 	%rd17, %r40, 4;
	add.s64 	%rd18, %rd4, %rd17;
	st.global.f32 	[%rd18], %f37;
	add.s64 	%rd19, %rd5, %rd17;
	st.global.u32 	[%rd19], %r2;
$L__BB2_17:
	add.s32 	%r41, %r41, 1;
	setp.ne.s32 	%p10, %r41, %r19;
	@%p10 bra 	$L__BB2_2;
$L__BB2_18:
	ret;

}
	// .globl	_Z19get_min_intrablock3PKfPKiiiiPfPi
.visible .entry _Z19get_min_intrablock3PKfPKiiiiPfPi(
	.param .u64 .ptr .align 1 _Z19get_min_intrablock3PKfPKiiiiPfPi_param_0,
	.param .u64 .ptr .align 1 _Z19get_min_intrablock3PKfPKiiiiPfPi_param_1,
	.param .u32 _Z19get_min_intrablock3PKfPKiiiiPfPi_param_2,
	.param .u32 _Z19get_min_intrablock3PKfPKiiiiPfPi_param_3,
	.param .u32 _Z19get_min_intrablock3PKfPKiiiiPfPi_param_4,
	.param .u64 .ptr .align 1 _Z19get_min_intrablock3PKfPKiiiiPfPi_param_5,
	.param .u64 .ptr .align 1 _Z19get_min_intrablock3PKfPKiiiiPfPi_param_6
)
{
	.reg .pred 	%p<6>;
	.reg .b32 	%r<27>;
	.reg .b32 	%f<8>;
	.reg .b64 	%rd<15>;

	ld.param.u64 	%rd3, [_Z19get_min_intrablock3PKfPKiiiiPfPi_param_0];
	ld.param.u64 	%rd4, [_Z19get_min_intrablock3PKfPKiiiiPfPi_param_1];
	ld.param.u32 	%r12, [_Z19get_min_intrablock3PKfPKiiiiPfPi_param_2];
	ld.param.u32 	%r13, [_Z19get_min_intrablock3PKfPKiiiiPfPi_param_3];
	ld.param.u32 	%r11, [_Z19get_min_intrablock3PKfPKiiiiPfPi_param_4];
	ld.param.u64 	%rd1, [_Z19get_min_intrablock3PKfPKiiiiPfPi_param_5];
	ld.param.u64 	%rd2, [_Z19get_min_intrablock3PKfPKiiiiPfPi_param_6];
	cvta.to.global.u64 	%rd5, %rd4;
	cvta.to.global.u64 	%rd6, %rd3;
	mov.u32 	%r26, %ntid.x;
	mov.u32 	%r2, %ctaid.x;
	mov.u32 	%r3, %tid.x;
	mad.lo.s32 	%r14, %r2, %r26, %r3;
	add.s32 	%r4, %r13, %r12;
	mad.lo.s32 	%r15, %r14, %r11, %r4;
	mul.wide.u32 	%rd7, %r15, 4;
	add.s64 	%rd8, %rd6, %rd7;
	ld.global.f32 	%f2, [%rd8];
	shl.b32 	%r16, %r3, 2;
	mov.u32 	%r17, smem;
	add.s32 	%r5, %r17, %r16;
	st.shared.f32 	[%r5], %f2;
	add.s64 	%rd9, %rd5, %rd7;
	ld.global.u32 	%r18, [%rd9];
	cvt.rn.f32.s32 	%f3, %r18;
	shl.b32 	%r6, %r26, 2;
	add.s32 	%r7, %r5, %r6;
	st.shared.f32 	[%r7], %f3;
	bar.sync 	0;
	setp.lt.u32 	%p1, %r26, 2;
	@%p1 bra 	$L__BB3_5;
$L__BB3_1:
	mov.u32 	%r8, %r26;
	shr.u32 	%r26, %r8, 1;
	setp.ge.u32 	%p2, %r3, %r26;
	@%p2 bra 	$L__BB3_4;
	ld.shared.f32 	%f4, [%r5];
	shl.b32 	%r19, %r26, 2;
	add.s32 	%r10, %r5, %r19;
	ld.shared.f32 	%f1, [%r10];
	setp.leu.f32 	%p3, %f4, %f1;
	@%p3 bra 	$L__BB3_4;
	st.shared.f32 	[%r5], %f1;
	add.s32 	%r20, %r10, %r6;
	ld.shared.f32 	%f5, [%r20];
	st.shared.f32 	[%r7], %f5;
$L__BB3_4:
	bar.sync 	0;
	setp.gt.u32 	%p4, %r8, 3;
	@%p4 bra 	$L__BB3_1;
$L__BB3_5:
	setp.ne.s32 	%p5, %r3, 0;
	@%p5 bra 	$L__BB3_7;
	ld.shared.f32 	%f6, [smem];
	mad.lo.s32 	%r22, %r11, %r2, %r4;
	cvta.to.global.u64 	%rd10, %rd1;
	mul.wide.u32 	%rd11, %r22, 4;
	add.s64 	%rd12, %rd10, %rd11;
	st.global.f32 	[%rd12], %f6;
	add.s32 	%r24, %r17, %r6;
	ld.shared.f32 	%f7, [%r24];
	cvt.rzi.s32.f32 	%r25, %f7;
	cvta.to.global.u64 	%rd13, %rd2;
	add.s64 	%rd14, %rd13, %rd11;
	st.global.u32 	[%rd14], %r25;
$L__BB3_7:
	ret;

}
	// .globl	_Z19get_min_interblock3PKfPKiPfiiiiiS3_Pi
.visible .entry _Z19get_min_interblock3PKfPKiPfiiiiiS3_Pi(
	.param .u64 .ptr .align 1 _Z19get_min_interblock3PKfPKiPfiiiiiS3_Pi_param_0,
	.param .u64 .ptr .align 1 _Z19get_min_interblock3PKfPKiPfiiiiiS3_Pi_param_1,
	.param .u64 .ptr .align 1 _Z19get_min_interblock3PKfPKiPfiiiiiS3_Pi_param_2,
	.param .u32 _Z19get_min_interblock3PKfPKiPfiiiiiS3_Pi_param_3,
	.param .u32 _Z19get_min_interblock3PKfPKiPfiiiiiS3_Pi_param_4,
	.param .u32 _Z19get_min_interblock3PKfPKiPfiiiiiS3_Pi_param_5,
	.param .u32 _Z19get_min_interblock3PKfPKiPfiiiiiS3_Pi_param_6,
	.param .u32 _Z19get_min_interblock3PKfPKiPfiiiiiS3_Pi_param_7,
	.param .u64 .ptr .align 1 _Z19get_min_interblock3PKfPKiPfiiiiiS3_Pi_param_8,
	.param .u64 .ptr .align 1 _Z19get_min_interblock3PKfPKiPfiiiiiS3_Pi_param_9
)
{
	.reg .pred 	%p<6>;
	.reg .b32 	%r<28>;
	.reg .b32 	%f<8>;
	.reg .b64 	%rd<19>;

	ld.param.u64 	%rd4, [_Z19get_min_interblock3PKfPKiPfiiiiiS3_Pi_param_0];
	ld.param.u64 	%rd5, [_Z19get_min_interblock3PKfPKiPfiiiiiS3_Pi_param_1];
	ld.param.u64 	%rd1, [_Z19get_min_interblock3PKfPKiPfiiiiiS3_Pi_param_2];
	ld.param.u32 	%r12, [_Z19get_min_interblock3PKfPKiPfiiiiiS3_Pi_param_3];
	ld.param.u32 	%r13, [_Z19get_min_interblock3PKfPKiPfiiiiiS3_Pi_param_4];
	ld.param.u32 	%r10, [_Z19get_min_interblock3PKfPKiPfiiiiiS3_Pi_param_5];
	ld.param.u32 	%r11, [_Z19get_min_interblock3PKfPKiPfiiiiiS3_Pi_param_6];
	ld.param.u64 	%rd2, [_Z19get_min_interblock3PKfPKiPfiiiiiS3_Pi_param_8];
	ld.param.u64 	%rd3, [_Z19get_min_interblock3PKfPKiPfiiiiiS3_Pi_param_9];
	cvta.to.global.u64 	%rd6, %rd5;
	cvta.to.global.u64 	%rd7, %rd4;
	mov.u32 	%r1, %tid.x;
	add.s32 	%r2, %r13, %r12;
	mad.lo.s32 	%r14, %r10, %r1, %r2;
	mul.wide.u32 	%rd8, %r14, 4;
	add.s64 	%rd9, %rd7, %rd8;
	ld.global.f32 	%f2, [%rd9];
	shl.b32 	%r15, %r1, 2;
	mov.u32 	%r16, smem;
	add.s32 	%r3, %r16, %r15;
	st.shared.f32 	[%r3], %f2;
	add.s64 	%rd10, %rd6, %rd8;
	ld.global.u32 	%r17, [%rd10];
	cvt.rn.f32.s32 	%f3, %r17;
	mov.u32 	%r27, %ntid.x;
	shl.b32 	%r5, %r27, 2;
	add.s32 	%r6, %r3, %r5;
	st.shared.f32 	[%r6], %f3;
	bar.sync 	0;
	setp.lt.u32 	%p1, %r27, 2;
	@%p1 bra 	$L__BB4_5;
$L__BB4_1:
	mov.u32 	%r7, %r27;
	shr.u32 	%r27, %r7, 1;
	setp.ge.u32 	%p2, %r1, %r27;
	@%p2 bra 	$L__BB4_4;
	ld.shared.f32 	%f4, [%r3];
	shl.b32 	%r18, %r27, 2;
	add.s32 	%r9, %r3, %r18;
	ld.shared.f32 	%f1, [%r9];
	setp.leu.f32 	%p3, %f4, %f1;
	@%p3 bra 	$L__BB4_4;
	st.shared.f32 	[%r3], %f1;
	add.s32 	%r19, %r9, %r5;
	ld.shared.f32 	%f5, [%r19];
	st.shared.f32 	[%r6], %f5;
$L__BB4_4:
	bar.sync 	0;
	setp.gt.u32 	%p4, %r7, 3;
	@%p4 bra 	$L__BB4_1;
$L__BB4_5:
	setp.ne.s32 	%p5, %r1, 0;
	@%p5 bra 	$L__BB4_7;
	add.s32 	%r22, %r16, %r5;
	ld.shared.f32 	%f6, [%r22];
	cvt.rzi.s32.f32 	%r23, %f6;
	ld.shared.f32 	%f7, [smem];
	mad.lo.s32 	%r24, %r11, %r10, %r2;
	cvta.to.global.u64 	%rd11, %rd2;
	mul.wide.s32 	%rd12, %r24, 4;
	add.s64 	%rd13, %rd11, %rd12;
	st.global.f32 	[%rd13], %f7;
	cvta.to.global.u64 	%rd14, %rd3;
	add.s64 	%rd15, %rd14, %rd12;
	st.global.u32 	[%rd15], %r23;
	mad.lo.s32 	%r25, %r23, %r10, %r2;
	cvta.to.global.u64 	%rd16, %rd1;
	mul.wide.s32 	%rd17, %r25, 4;
	add.s64 	%rd18, %rd16, %rd17;
	mov.b32 	%r26, 1065353216;
	st.global.u32 	[%rd18], %r26;
$L__BB4_7:
	ret;

}
	// .globl	_Z19get_min_interblock5PKfPKiiPfiiiiiiS3_Pi
.visible .entry _Z19get_min_interblock5PKfPKiiPfiiiiiiS3_Pi(
	.param .u64 .ptr .align 1 _Z19get_min_interblock5PKfPKiiPfiiiiiiS3_Pi_param_0,
	.param .u64 .ptr .align 1 _Z19get_min_interblock5PKfPKiiPfiiiiiiS3_Pi_param_1,
	.param .u32 _Z19get_min_interblock5PKfPKiiPfiiiiiiS3_Pi_param_2,
	.param .u64 .ptr .align 1 _Z19get_min_interblock5PKfPKiiPfiiiiiiS3_Pi_param_3,
	.param .u32 _Z19get_min_interblock5PKfPKiiPfiiiiiiS3_Pi_param_4,
	.param .u32 _Z19get_min_interblock5PKfPKiiPfiiiiiiS3_Pi_param_5,
	.param .u32 _Z19get_min_interblock5PKfPKiiPfiiiiiiS3_Pi_param_6,
	.param .u32 _Z19get_min_interblock5PKfPKiiPfiiiiiiS3_Pi_param_7,
	.param .u32 _Z19get_min_interblock5PKfPKiiPfiiiiiiS3_Pi_param_8,
	.param .u32 _Z19get_min_interblock5PKfPKiiPfiiiiiiS3_Pi_param_9,
	.param .u64 .ptr .align 1 _Z19get_min_interblock5PKfPKiiPfiiiiiiS3_Pi_param_10,
	.param .u64 .ptr .align 1 _Z19get_min_interblock5PKfPKiiPfiiiiiiS3_Pi_param_11
)
{
	.reg .pred 	%p<8>;
	.reg .b32 	%r<32>;
	.reg .b32 	%f<14>;
	.reg .b64 	%rd<20>;

	ld.param.u64 	%rd1, [_Z19get_min_interblock5PKfPKiiPfiiiiiiS3_Pi_param_0];
	ld.param.u64 	%rd2, [_Z19get_min_interblock5PKfPKiiPfiiiiiiS3_Pi_param_1];
	ld.param.u32 	%r9, [_Z19get_min_interblock5PKfPKiiPfiiiiiiS3_Pi_param_2];
	ld.param.u64 	%rd3, [_Z19get_min_interblock5PKfPKiiPfiiiiiiS3_Pi_param_3];
	ld.param.u32 	%r10, [_Z19get_min_interblock5PKfPKiiPfiiiiiiS3_Pi_param_4];
	ld.param.u32 	%r11, [_Z19get_min_interblock5PKfPKiiPfiiiiiiS3_Pi_param_5];
	ld.param.u32 	%r12, [_Z19get_min_interblock5PKfPKiiPfiiiiiiS3_Pi_param_6];
	ld.param.u32 	%r13, [_Z19get_min_interblock5PKfPKiiPfiiiiiiS3_Pi_param_7];
	ld.param.u32 	%r14, [_Z19get_min_interblock5PKfPKiiPfiiiiiiS3_Pi_param_8];
	ld.param.u64 	%rd4, [_Z19get_min_interblock5PKfPKiiPfiiiiiiS3_Pi_param_10];
	ld.param.u64 	%rd5, [_Z19get_min_interblock5PKfPKiiPfiiiiiiS3_Pi_param_11];
	mov.u32 	%r1, %tid.x;
	setp.ge.u32 	%p1, %r1, %r9;
	mov.f32 	%f12, 0f3F800000;
	@%p1 bra 	$L__BB5_2;
	cvta.to.global.u64 	%rd6, %rd1;
	mad.lo.s32 	%r15, %r11, %r1, %r10;
	mul.wide.u32 	%rd7, %r15, 4;
	add.s64 	%rd8, %rd6, %rd7;
	ld.global.f32 	%f12, [%rd8];
$L__BB5_2:
	setp.ge.u32 	%p2, %r1, %r9;
	shl.b32 	%r16, %r1, 2;
	mov.u32 	%r17, smem;
	add.s32 	%r2, %r17, %r16;
	st.shared.f32 	[%r2], %f12;
	mov.f32 	%f13, 0f3F800000;
	@%p2 bra 	$L__BB5_4;
	mad.lo.s32 	%r18, %r11, %r1, %r10;
	cvta.to.global.u64 	%rd9, %rd2;
	mul.wide.u32 	%rd10, %r18, 4;
	add.s64 	%rd11, %rd9, %rd10;
	ld.global.u32 	%r19, [%rd11];
	cvt.rn.f32.s32 	%f13, %r19;
$L__BB5_4:
	mov.u32 	%r31, %ntid.x;
	shl.b32 	%r4, %r31, 2;
	add.s32 	%r5, %r2, %r4;
	st.shared.f32 	[%r5], %f13;
	bar.sync 	0;
	setp.lt.u32 	%p3, %r31, 2;
	@%p3 bra 	$L__BB5_9;
$L__BB5_5:
	mov.u32 	%r6, %r31;
	shr.u32 	%r31, %r6, 1;
	setp.ge.u32 	%p4, %r1, %r31;
	@%p4 bra 	$L__BB5_8;
	ld.shared.f32 	%f8, [%r2];
	shl.b32 	%r20, %r31, 2;
	add.s32 	%r8, %r2, %r20;
	ld.shared.f32 	%f5, [%r8];
	setp.leu.f32 	%p5, %f8, %f5;
	@%p5 bra 	$L__BB5_8;
	st.shared.f32 	[%r2], %f5;
	add.s32 	%r21, %r8, %r4;
	ld.shared.f32 	%f9, [%r21];
	st.shared.f32 	[%r5], %f9;
$L__BB5_8:
	bar.sync 	0;
	setp.gt.u32 	%p6, %r6, 3;
	@%p6 bra 	$L__BB5_5;
$L__BB5_9:
	setp.ne.s32 	%p7, %r1, 0;
	@%p7 bra 	$L__BB5_11;
	add.s32 	%r24, %r17, %r4;
	ld.shared.f32 	%f10, [%r24];
	cvt.rzi.s32.f32 	%r25, %f10;
	ld.shared.f32 	%f11, [smem];
	mul.lo.s32 	%r26, %r13, %r11;
	add.s32 	%r27, %r12, %r10;
	mad.lo.s32 	%r28, %r26, %r14, %r27;
	cvta.to.global.u64 	%rd12, %rd4;
	mul.wide.s32 	%rd13, %r28, 4;
	add.s64 	%rd14, %rd12, %rd13;
	st.global.f32 	[%rd14], %f11;
	cvta.to.global.u64 	%rd15, %rd5;
	add.s64 	%rd16, %rd15, %rd13;
	st.global.u32 	[%rd16], %r25;
	mad.lo.s32 	%r29, %r25, %r11, %r10;
	cvta.to.global.u64 	%rd17, %rd3;
	mul.wide.s32 	%rd18, %r29, 4;
	add.s64 	%rd19, %rd17, %rd18;
	mov.b32 	%r30, 1065353216;
	st.global.u32 	[%rd19], %r30;
$L__BB5_11:
	ret;

}
	// .globl	_Z19get_min_intrablock6PKfPKiiiPfPi
.visible .entry _Z19get_min_intrablock6PKfPKiiiPfPi(
	.param .u64 .ptr .align 1 _Z19get_min_intrablock6PKfPKiiiPfPi_param_0,
	.param .u64 .ptr .align 1 _Z19get_min_intrablock6PKfPKiiiPfPi_param_1,
	.param .u32 _Z19get_min_intrablock6PKfPKiiiPfPi_param_2,
	.param .u32 _Z19get_min_intrablock6PKfPKiiiPfPi_param_3,
	.param .u64 .ptr .align 1 _Z19get_min_intrablock6PKfPKiiiPfPi_param_4,
	.param .u64 .ptr .align 1 _Z19get_min_intrablock6PKfPKiiiPfPi_param_5
)
{
	.reg .pred 	%p<8>;
	.reg .b32 	%r<29>;
	.reg .b32 	%f<8>;
	.reg .b64 	%rd<15>;

	ld.param.u64 	%rd5, [_Z19get_min_intrablock6PKfPKiiiPfPi_param_0];
	ld.param.u64 	%rd6, [_Z19get_min_intrablock6PKfPKiiiPfPi_param_1];
	ld.param.u32 	%r14, [_Z19get_min_intrablock6PKfPKiiiPfPi_param_2];
	ld.param.u32 	%r15, [_Z19get_min_intrablock6PKfPKiiiPfPi_param_3];
	ld.param.u64 	%rd7, [_Z19get_min_intrablock6PKfPKiiiPfPi_param_4];
	ld.param.u64 	%rd8, [_Z19get_min_intrablock6PKfPKiiiPfPi_param_5];
	setp.eq.s32 	%p1, %r15, 0;
	@%p1 bra 	$L__BB6_11;
	mov.u32 	%r1, %ntid.x;
	mov.u32 	%r17, %ctaid.x;
	mov.u32 	%r2, %tid.x;
	mad.lo.s32 	%r18, %r17, %r1, %r2;
	mad.lo.s32 	%r3, %r18, %r15, %r14;
	shl.b32 	%r19, %r2, 2;
	mov.u32 	%r20, smem;
	add.s32 	%r4, %r20, %r19;
	shl.b32 	%r5, %r1, 2;
	add.s32 	%r6, %r4, %r5;
	mad.lo.s32 	%r7, %r15, %r17, %r14;
	add.s32 	%r8, %r20, %r5;
	cvta.to.global.u64 	%rd1, %rd5;
	cvta.to.global.u64 	%rd2, %rd6;
	cvta.to.global.u64 	%rd3, %rd7;
	cvta.to.global.u64 	%rd4, %rd8;
	mov.b32 	%r27, 0;
$L__BB6_2:
	setp.lt.u32 	%p2, %r1, 2;
	add.s32 	%r21, %r3, %r27;
	mul.wide.u32 	%rd9, %r21, 4;
	add.s64 	%rd10, %rd1, %rd9;
	ld.global.f32 	%f2, [%rd10];
	st.shared.f32 	[%r4], %f2;
	add.s64 	%rd11, %rd2, %rd9;
	ld.global.u32 	%r22, [%rd11];
	cvt.rn.f32.s32 	%f3, %r22;
	st.shared.f32 	[%r6], %f3;
	bar.sync 	0;
	@%p2 bra 	$L__BB6_8;
	mov.u32 	%r28, %r1;
$L__BB6_4:
	mov.u32 	%r10, %r28;
	shr.u32 	%r28, %r10, 1;
	setp.ge.u32 	%p3, %r2, %r28;
	@%p3 bra 	$L__BB6_7;
	ld.shared.f32 	%f4, [%r4];
	shl.b32 	%r23, %r28, 2;
	add.s32 	%r12, %r4, %r23;
	ld.shared.f32 	%f1, [%r12];
	setp.leu.f32 	%p4, %f4, %f1;
	@%p4 bra 	$L__BB6_7;
	st.shared.f32 	[%r4], %f1;
	add.s32 	%r24, %r12, %r5;
	ld.shared.f32 	%f5, [%r24];
	st.shared.f32 	[%r6], %f5;
$L__BB6_7:
	bar.sync 	0;
	setp.gt.u32 	%p5, %r10, 3;
	@%p5 bra 	$L__BB6_4;
$L__BB6_8:
	setp.ne.s32 	%p6, %r2, 0;
	@%p6 bra 	$L__BB6_10;
	ld.shared.f32 	%f6, [smem];
	add.s32 	%r25, %r7, %r27;
	mul.wide.u32 	%rd12, %r25, 4;
	add.s64 	%rd13, %rd3, %rd12;
	st.global.f32 	[%rd13], %f6;
	ld.shared.f32 	%f7, [%r8];
	cvt.rzi.s32.f32 	%r26, %f7;
	add.s64 	%rd14, %rd4, %rd12;
	st.global.u32 	[%rd14], %r26;
$L__BB6_10:
	add.s32 	%r27, %r27, 1;
	setp.ne.s32 	%p7, %r27, %r15;
	@%p7 bra 	$L__BB6_2;
$L__BB6_11:
	ret;

}
	// .globl	_Z19get_min_interblock6PKfPKiiPfiiiiiS3_Pi
.visible .entry _Z19get_min_interblock6PKfPKiiPfiiiiiS3_Pi(
	.param .u64 .ptr .align 1 _Z19get_min_interblock6PKfPKiiPfiiiiiS3_Pi_param_0,
	.param .u64 .ptr .align 1 _Z19get_min_interblock6PKfPKiiPfiiiiiS3_Pi_param_1,
	.param .u32 _Z19get_min_interblock6PKfPKiiPfiiiiiS3_Pi_param_2,
	.param .u64 .ptr .align 1 _Z19get_min_interblock6PKfPKiiPfiiiiiS3_Pi_param_3,
	.param .u32 _Z19get_min_interblock6PKfPKiiPfiiiiiS3_Pi_param_4,
	.param .u32 _Z19get_min_interblock6PKfPKiiPfiiiiiS3_Pi_param_5,
	.param .u32 _Z19get_min_interblock6PKfPKiiPfiiiiiS3_Pi_param_6,
	.param .u32 _Z19get_min_interblock6PKfPKiiPfiiiiiS3_Pi_param_7,
	.param .u32 _Z19get_min_interblock6PKfPKiiPfiiiiiS3_Pi_param_8,
	.param .u64 .ptr .align 1 _Z19get_min_interblock6PKfPKiiPfiiiiiS3_Pi_param_9,
	.param .u64 .ptr .align 1 _Z19get_min_interblock6PKfPKiiPfiiiiiS3_Pi_param_10
)
{
	.reg .pred 	%p<10>;
	.reg .b32 	%r<34>;
	.reg .b32 	%f<14>;
	.reg .b64 	%rd<21>;

	ld.param.u64 	%rd7, [_Z19get_min_interblock6PKfPKiiPfiiiiiS3_Pi_param_1];
	ld.param.u32 	%r14, [_Z19get_min_interblock6PKfPKiiPfiiiiiS3_Pi_param_2];
	ld.param.u64 	%rd8, [_Z19get_min_interblock6PKfPKiiPfiiiiiS3_Pi_param_3];
	ld.param.u32 	%r15, [_Z19get_min_interblock6PKfPKiiPfiiiiiS3_Pi_param_4];
	ld.param.u32 	%r16, [_Z19get_min_interblock6PKfPKiiPfiiiiiS3_Pi_param_5];
	ld.param.u32 	%r17, [_Z19get_min_interblock6PKfPKiiPfiiiiiS3_Pi_param_6];
	ld.param.u32 	%r18, [_Z19get_min_interblock6PKfPKiiPfiiiiiS3_Pi_param_7];
	ld.param.u64 	%rd9, [_Z19get_min_interblock6PKfPKiiPfiiiiiS3_Pi_param_9];
	ld.param.u64 	%rd10, [_Z19get_min_interblock6PKfPKiiPfiiiiiS3_Pi_param_10];
	setp.eq.s32 	%p1, %r15, 0;
	@%p1 bra 	$L__BB7_15;
	ld.param.u64 	%rd20, [_Z19get_min_interblock6PKfPKiiPfiiiiiS3_Pi_param_0];
	mov.u32 	%r1, %tid.x;
	mul.lo.s32 	%r2, %r15, %r1;
	shl.b32 	%r20, %r1, 2;
	mov.u32 	%r21, smem;
	add.s32 	%r3, %r21, %r20;
	mov.u32 	%r4, %ntid.x;
	shl.b32 	%r5, %r4, 2;
	add.s32 	%r6, %r3, %r5;
	add.s32 	%r7, %r21, %r5;
	mul.lo.s32 	%r22, %r17, %r15;
	mad.lo.s32 	%r8, %r22, %r18, %r16;
	cvta.to.global.u64 	%rd1, %rd20;
	cvta.to.global.u64 	%rd2, %rd7;
	cvta.to.global.u64 	%rd3, %rd9;
	cvta.to.global.u64 	%rd4, %rd10;
	cvta.to.global.u64 	%rd5, %rd8;
	mov.b32 	%r32, 0;
$L__BB7_2:
	setp.ge.u32 	%p2, %r1, %r14;
	mov.f32 	%f12, 0f3F800000;
	@%p2 bra 	$L__BB7_4;
	add.s32 	%r23, %r32, %r2;
	mul.wide.u32 	%rd11, %r23, 4;
	add.s64 	%rd12, %rd1, %rd11;
	ld.global.f32 	%f12, [%rd12];
$L__BB7_4:
	setp.ge.u32 	%p3, %r1, %r14;
	st.shared.f32 	[%r3], %f12;
	mov.f32 	%f13, 0f3F800000;
	@%p3 bra 	$L__BB7_6;
	add.s32 	%r24, %r32, %r2;
	mul.wide.u32 	%rd13, %r24, 4;
	add.s64 	%rd14, %rd2, %rd13;
	ld.global.u32 	%r25, [%rd14];
	cvt.rn.f32.s32 	%f13, %r25;
$L__BB7_6:
	setp.lt.u32 	%p4, %r4, 2;
	st.shared.f32 	[%r6], %f13;
	bar.sync 	0;
	@%p4 bra 	$L__BB7_12;
	mov.u32 	%r33, %r4;
$L__BB7_8:
	mov.u32 	%r10, %r33;
	shr.u32 	%r33, %r10, 1;
	setp.ge.u32 	%p5, %r1, %r33;
	@%p5 bra 	$L__BB7_11;
	ld.shared.f32 	%f8, [%r3];
	shl.b32 	%r26, %r33, 2;
	add.s32 	%r12, %r3, %r26;
	ld.shared.f32 	%f5, [%r12];
	setp.leu.f32 	%p6, %f8, %f5;
	@%p6 bra 	$L__BB7_11;
	st.shared.f32 	[%r3], %f5;
	add.s32 	%r27, %r12, %r5;
	ld.shared.f32 	%f9, [%r27];
	st.shared.f32 	[%r6], %f9;
$L__BB7_11:
	bar.sync 	0;
	setp.gt.u32 	%p7, %r10, 3;
	@%p7 bra 	$L__BB7_8;
$L__BB7_12:
	setp.ne.s32 	%p8, %r1, 0;
	@%p8 bra 	$L__BB7_14;
	ld.shared.f32 	%f10, [%r7];
	cvt.rzi.s32.f32 	%r28, %f10;
	ld.shared.f32 	%f11, [smem];
	add.s32 	%r29, %r8, %r32;
	mul.wide.u32 	%rd15, %r29, 4;
	add.s64 	%rd16, %rd3, %rd15;
	st.global.f32 	[%rd16], %f11;
	add.s64 	%rd17, %rd4, %rd15;
	st.global.u32 	[%rd17], %r28;
	mad.lo.s32 	%r30, %r28, %r15, %r32;
	mul.wide.u32 	%rd18, %r30, 4;
	add.s64 	%rd19, %rd5, %rd18;
	mov.b32 	%r31, 1065353216;
	st.global.u32 	[%rd19], %r31;
$L__BB7_14:
	add.s32 	%r32, %r32, 1;
	setp.ne.s32 	%p9, %r32, %r15;
	@%p9 bra 	$L__BB7_2;
$L__BB7_15:
	ret;

}
	// .globl	_Z8get_min4PfPKiiiS_PiiS_S2_
.visible .entry _Z8get_min4PfPKiiiS_PiiS_S2_(
	.param .u64 .ptr .align 1 _Z8get_min4PfPKiiiS_PiiS_S2__param_0,
	.param .u64 .ptr .align 1 _Z8get_min4PfPKiiiS_PiiS_S2__param_1,
	.param .u32 _Z8get_min4PfPKiiiS_PiiS_S2__param_2,
	.param .u32 _Z8get_min4PfPKiiiS_PiiS_S2__param_3,
	.param .u64 .ptr .align 1 _Z8get_min4PfPKiiiS_PiiS_S2__param_4,
	.param .u64 .ptr .align 1 _Z8get_min4PfPKiiiS_PiiS_S2__param_5,
	.param .u32 _Z8get_min4PfPKiiiS_PiiS_S2__param_6,
	.param .u64 .ptr .align 1 _Z8get_min4PfPKiiiS_PiiS_S2__param_7,
	.param .u64 .ptr .align 1 _Z8get_min4PfPKiiiS_PiiS_S2__param_8
)
{
	.reg .pred 	%p<12>;
	.reg .b32 	%r<38>;
	.reg .b32 	%f<15>;
	.reg .b64 	%rd<27>;

	ld.param.u64 	%rd6, [_Z8get_min4PfPKiiiS_PiiS_S2__param_0];
	ld.param.u64 	%rd7, [_Z8get_min4PfPKiiiS_PiiS_S2__param_1];
	ld.param.u32 	%r15, [_Z8get_min4PfPKiiiS_PiiS_S2__param_2];
	ld.param.u32 	%r16, [_Z8get_min4PfPKiiiS_PiiS_S2__param_3];
	ld.param.u64 	%rd8, [_Z8get_min4PfPKiiiS_PiiS_S2__param_4];
	ld.param.u64 	%rd9, [_Z8get_min4PfPKiiiS_PiiS_S2__param_5];
	ld.param.u32 	%r17, [_Z8get_min4PfPKiiiS_PiiS_S2__param_6];
	ld.param.u64 	%rd4, [_Z8get_min4PfPKiiiS_PiiS_S2__param_7];
	ld.param.u64 	%rd5, [_Z8get_min4PfPKiiiS_PiiS_S2__param_8];
	cvta.to.global.u64 	%rd1, %rd9;
	cvta.to.global.u64 	%rd2, %rd8;
	cvta.to.global.u64 	%rd10, %rd7;
	cvta.to.global.u64 	%rd3, %rd6;
	mov.u32 	%r37, %ntid.x;
	mov.u32 	%r2, %ctaid.x;
	mul.lo.s32 	%r18, %r2, %r37;
	mov.u32 	%r3, %tid.x;
	mad.lo.s32 	%r4, %r16, %r3, %r15;
	mad.lo.s32 	%r19, %r18, %r16, %r4;
	mul.wide.u32 	%rd11, %r19, 4;
	add.s64 	%rd12, %rd3, %rd11;
	ld.global.f32 	%f3, [%rd12];
	shl.b32 	%r20, %r3, 2;
	mov.u32 	%r21, smem;
	add.s32 	%r5, %r21, %r20;
	st.shared.f32 	[%r5], %f3;
	add.s64 	%rd13, %rd10, %rd11;
	ld.global.u32 	%r22, [%rd13];
	cvt.rn.f32.s32 	%f4, %r22;
	shl.b32 	%r6, %r37, 2;
	add.s32 	%r7, %r5, %r6;
	st.shared.f32 	[%r7], %f4;
	bar.sync 	0;
	setp.lt.u32 	%p1, %r37, 2;
	@%p1 bra 	$L__BB8_6;
	mov.u32 	%r36, %r37;
$L__BB8_2:
	mov.u32 	%r8, %r36;
	shr.u32 	%r36, %r8, 1;
	setp.ge.u32 	%p2, %r3, %r36;
	@%p2 bra 	$L__BB8_5;
	ld.shared.f32 	%f5, [%r5];
	shl.b32 	%r23, %r36, 2;
	add.s32 	%r10, %r5, %r23;
	ld.shared.f32 	%f1, [%r10];
	setp.leu.f32 	%p3, %f5, %f1;
	@%p3 bra 	$L__BB8_5;
	st.shared.f32 	[%r5], %f1;
	add.s32 	%r24, %r10, %r6;
	ld.shared.f32 	%f6, [%r24];
	st.shared.f32 	[%r7], %f6;
$L__BB8_5:
	bar.sync 	0;
	setp.gt.u32 	%p4, %r8, 3;
	@%p4 bra 	$L__BB8_2;
$L__BB8_6:
	setp.ne.s32 	%p5, %r3, 0;
	add.s32 	%r11, %r21, %r6;
	@%p5 bra 	$L__BB8_8;
	ld.shared.f32 	%f7, [smem];
	mad.lo.s32 	%r27, %r16, %r2, %r15;
	mul.wide.u32 	%rd14, %r27, 4;
	add.s64 	%rd15, %rd2, %rd14;
	st.global.f32 	[%rd15], %f7;
	ld.shared.f32 	%f8, [%r11];
	cvt.rzi.s32.f32 	%r28, %f8;
	add.s64 	%rd16, %rd1, %rd14;
	st.global.u32 	[%rd16], %r28;
$L__BB8_8:
	bar.sync 	0;
	setp.ne.s32 	%p6, %r2, 0;
	@%p6 bra 	$L__BB8_17;
	setp.lt.u32 	%p7, %r37, 2;
	mul.wide.u32 	%rd17, %r4, 4;
	add.s64 	%rd18, %rd2, %rd17;
	ld.global.f32 	%f9, [%rd18];
	st.shared.f32 	[%r5], %f9;
	add.s64 	%rd19, %rd1, %rd17;
	ld.global.u32 	%r29, [%rd19];
	cvt.rn.f32.s32 	%f10, %r29;
	st.shared.f32 	[%r7], %f10;
	bar.sync 	0;
	@%p7 bra 	$L__BB8_14;
$L__BB8_10:
	mov.u32 	%r12, %r37;
	shr.u32 	%r37, %r12, 1;
	setp.ge.u32 	%p8, %r3, %r37;
	@%p8 bra 	$L__BB8_13;
	ld.shared.f32 	%f11, [%r5];
	shl.b32 	%r30, %r37, 2;
	add.s32 	%r14, %r5, %r30;
	ld.shared.f32 	%f2, [%r14];
	setp.leu.f32 	%p9, %f11, %f2;
	@%p9 bra 	$L__BB8_13;
	st.shared.f32 	[%r5], %f2;
	add.s32 	%r31, %r14, %r6;
	ld.shared.f32 	%f12, [%r31];
	st.shared.f32 	[%r7], %f12;
$L__BB8_13:
	bar.sync 	0;
	setp.gt.u32 	%p10, %r12, 3;
	@%p10 bra 	$L__BB8_10;
$L__BB8_14:
	setp.ne.s32 	%p11, %r3, 0;
	@%p11 bra 	$L__BB8_16;
	ld.shared.f32 	%f13, [%r11];
	cvt.rzi.s32.f32 	%r32, %f13;
	ld.shared.f32 	%f14, [smem];
	mad.lo.s32 	%r33, %r17, %r16, %r15;
	cvta.to.global.u64 	%rd20, %rd4;
	mul.wide.s32 	%rd21, %r33, 4;
	add.s64 	%rd22, %rd20, %rd21;
	st.global.f32 	[%rd22], %f14;
	cvta.to.global.u64 	%rd23, %rd5;
	add.s64 	%rd24, %rd23, %rd21;
	st.global.u32 	[%rd24], %r32;
	mad.lo.s32 	%r34, %r32, %r16, %r15;
	mul.wide.s32 	%rd25, %r34, 4;
	add.s64 	%rd26, %rd3, %rd25;
	mov.b32 	%r35, 1065353216;
	st.global.u32 	[%rd26], %r35;
$L__BB8_16:
	bar.sync 	0;
$L__BB8_17:
	ret;

}
	// .globl	_Z25gpu_custom_insertion_sortPfPiiiiiS_S0_
.visible .entry _Z25gpu_custom_insertion_sortPfPiiiiiS_S0_(
	.param .u64 .ptr .align 1 _Z25gpu_custom_insertion_sortPfPiiiiiS_S0__param_0,
	.param .u64 .ptr .align 1 _Z25gpu_custom_insertion_sortPfPiiiiiS_S0__param_1,
	.param .u32 _Z25gpu_custom_insertion_sortPfPiiiiiS_S0__param_2,
	.param .u32 _Z25gpu_custom_insertion_sortPfPiiiiiS_S0__param_3,
	.param .u32 _Z25gpu_custom_insertion_sortPfPiiiiiS_S0__param_4,
	.param .u32 _Z25gpu_custom_insertion_sortPfPiiiiiS_S0__param_5,
	.param .u64 .ptr .align 1 _Z25gpu_custom_insertion_sortPfPiiiiiS_S0__param_6,
	.param .u64 .ptr .align 1 _Z25gpu_custom_insertion_sortPfPiiiiiS_S0__param_7
)
{
	.reg .pred 	%p<26>;
	.reg .b32 	%r<134>;
	.reg .b32 	%f<35>;
	.reg .b64 	%rd<129>;

	ld.param.u64 	%rd12, [_Z25gpu_custom_insertion_sortPfPiiiiiS_S0__param_0];
	ld.param.u64 	%rd13, [_Z25gpu_custom_insertion_sortPfPiiiiiS_S0__param_1];
	ld.param.u32 	%r51, [_Z25gpu_custom_insertion_sortPfPiiiiiS_S0__param_2];
	ld.param.u32 	%r52, [_Z25gpu_custom_insertion_sortPfPiiiiiS_S0__param_3];
	ld.param.u32 	%r53, [_Z25gpu_custom_insertion_sortPfPiiiiiS_S0__param_4];
	ld.param.u32 	%r54, [_Z25gpu_custom_insertion_sortPfPiiiiiS_S0__param_5];
	ld.param.u64 	%rd14, [_Z25gpu_custom_insertion_sortPfPiiiiiS_S0__param_6];
	ld.param.u64 	%rd15, [_Z25gpu_custom_insertion_sortPfPiiiiiS_S0__param_7];
	cvta.to.global.u64 	%rd1, %rd15;
	cvta.to.global.u64 	%rd2, %rd14;
	cvta.to.global.u64 	%rd3, %rd12;
	cvta.to.global.u64 	%rd16, %rd13;
	mov.u32 	%r55, %ctaid.x;
	mov.u32 	%r56, %ntid.x;
	mul.lo.s32 	%r1, %r55, %r56;
	mov.u32 	%r2, %tid.x;
	add.s32 	%r3, %r1, %r2;
	mul.wide.s32 	%rd17, %r3, 4;
	add.s64 	%rd4, %rd16, %rd17;
	mov.b32 	%r57, 0;
	st.global.u32 	[%rd4], %r57;
	setp.lt.s32 	%p1, %r51, 2;
	@%p1 bra 	$L__BB9_27;
	add.s32 	%r4, %r52, -1;
	mad.lo.s32 	%r58, %r4, %r53, %r3;
	mul.wide.s32 	%rd18, %r58, 4;
	add.s64 	%rd5, %rd3, %rd18;
	setp.lt.s32 	%p2, %r52, 2;
	@%p2 bra 	$L__BB9_10;
	mov.b32 	%r117, 1;
	mul.wide.s32 	%rd6, %r53, 4;
$L__BB9_3:
	mad.lo.s32 	%r84, %r117, %r53, %r3;
	mul.wide.s32 	%rd43, %r84, 4;
	add.s64 	%rd44, %rd3, %rd43;
	ld.global.f32 	%f1, [%rd44];
	setp.lt.s32 	%p12, %r117, %r52;
	@%p12 bra 	$L__BB9_5;
	ld.global.f32 	%f16, [%rd5];
	setp.ge.f32 	%p13, %f1, %f16;
	@%p13 bra 	$L__BB9_9;
$L__BB9_5:
	min.s32 	%r119, %r117, %r4;
$L__BB9_6:
	add.s32 	%r8, %r119, -1;
	mul.lo.s32 	%r9, %r8, %r53;
	add.s32 	%r85, %r9, %r3;
	mul.wide.s32 	%rd45, %r85, 4;
	add.s64 	%rd7, %rd3, %rd45;
	ld.global.f32 	%f2, [%rd7];
	setp.leu.f32 	%p14, %f2, %f1;
	@%p14 bra 	$L__BB9_8;
	add.s64 	%rd46, %rd7, %rd6;
	st.global.f32 	[%rd46], %f2;
	mul.wide.s32 	%rd47, %r9, 4;
	add.s64 	%rd48, %rd4, %rd47;
	ld.global.u32 	%r86, [%rd48];
	add.s64 	%rd49, %rd48, %rd6;
	st.global.u32 	[%rd49], %r86;
	setp.gt.s32 	%p15, %r119, 1;
	mov.u32 	%r119, %r8;
	@%p15 bra 	$L__BB9_6;
$L__BB9_8:
	mul.lo.s32 	%r87, %r119, %r53;
	add.s32 	%r88, %r87, %r3;
	mul.wide.s32 	%rd50, %r88, 4;
	add.s64 	%rd51, %rd3, %rd50;
	st.global.f32 	[%rd51], %f1;
	mul.wide.s32 	%rd52, %r87, 4;
	add.s64 	%rd53, %rd4, %rd52;
	st.global.u32 	[%rd53], %r117;
$L__BB9_9:
	add.s32 	%r117, %r117, 1;
	setp.eq.s32 	%p16, %r117, %r51;
	@%p16 bra 	$L__BB9_27;
	bra.uni 	$L__BB9_3;
$L__BB9_10:
	add.s32 	%r12, %r51, -1;
	add.s32 	%r60, %r51, -2;
	and.b32  	%r13, %r12, 3;
	setp.lt.u32 	%p3, %r60, 3;
	mov.b32 	%r123, 1;
	@%p3 bra 	$L__BB9_22;
	and.b32  	%r62, %r12, -4;
	neg.s32 	%r126, %r62;
	add.s32 	%r63, %r2, %r53;
	add.s32 	%r124, %r63, %r1;
	mov.b32 	%r125, 2;
	mul.wide.s32 	%rd9, %r53, 4;
$L__BB9_12:
	mul.wide.s32 	%rd19, %r124, 4;
	add.s64 	%rd8, %rd3, %rd19;
	ld.global.f32 	%f4, [%rd8];
	ld.global.f32 	%f33, [%rd5];
	setp.ge.f32 	%p4, %f4, %f33;
	@%p4 bra 	$L__BB9_14;
	add.s32 	%r64, %r125, -1;
	min.s32 	%r65, %r64, %r4;
	mul.lo.s32 	%r66, %r65, %r53;
	add.s32 	%r67, %r66, %r3;
	mul.wide.s32 	%rd20, %r67, 4;
	add.s64 	%rd21, %rd3, %rd20;
	st.global.f32 	[%rd21], %f4;
	mul.wide.s32 	%rd22, %r66, 4;
	add.s64 	%rd23, %rd4, %rd22;
	st.global.u32 	[%rd23], %r64;
	ld.global.f32 	%f33, [%rd5];
$L__BB9_14:
	add.s64 	%rd10, %rd8, %rd9;
	ld.global.f32 	%f8, [%rd10];
	setp.ge.f32 	%p5, %f8, %f33;
	@%p5 bra 	$L__BB9_16;
	min.s32 	%r68, %r125, %r4;
	mul.lo.s32 	%r69, %r68, %r53;
	add.s32 	%r70, %r69, %r3;
	mul.wide.s32 	%rd24, %r70, 4;
	add.s64 	%rd25, %rd3, %rd24;
	st.global.f32 	[%rd25], %f8;
	mul.wide.s32 	%rd26, %r69, 4;
	add.s64 	%rd27, %rd4, %rd26;
	st.global.u32 	[%rd27], %r125;
	ld.global.f32 	%f33, [%rd5];
$L__BB9_16:
	add.s64 	%rd11, %rd10, %rd9;
	ld.global.f32 	%f11, [%rd11];
	setp.ge.f32 	%p6, %f11, %f33;
	@%p6 bra 	$L__BB9_18;
	add.s32 	%r71, %r125, 1;
	min.s32 	%r72, %r71, %r4;
	mul.lo.s32 	%r73, %r72, %r53;
	add.s32 	%r74, %r73, %r3;
	mul.wide.s32 	%rd28, %r74, 4;
	add.s64 	%rd29, %rd3, %rd28;
	st.global.f32 	[%rd29], %f11;
	mul.wide.s32 	%rd30, %r73, 4;
	add.s64 	%rd31, %rd4, %rd30;
	st.global.u32 	[%rd31], %r71;
	ld.global.f32 	%f33, [%rd5];
$L__BB9_18:
	add.s64 	%rd32, %rd11, %rd9;
	ld.global.f32 	%f14, [%rd32];
	setp.ge.f32 	%p7, %f14, %f33;
	@%p7 bra 	$L__BB9_20;
	add.s32 	%r75, %r125, 2;
	min.s32 	%r76, %r75, %r4;
	mul.lo.s32 	%r77, %r76, %r53;
	add.s32 	%r78, %r77, %r3;
	mul.wide.s32 	%rd33, %r78, 4;
	add.s64 	%rd34, %rd3, %rd33;
	st.global.f32 	[%rd34], %f14;
	mul.wide.s32 	%rd35, %r77, 4;
	add.s64 	%rd36, %rd4, %rd35;
	st.global.u32 	[%rd36], %r75;
$L__BB9_20:
	add.s32 	%r126, %r126, 4;
	add.s32 	%r125, %r125, 4;
	shl.b32 	%r79, %r53, 2;
	add.s32 	%r124, %r124, %r79;
	setp.eq.s32 	%p8, %r126, 0;
	@%p8 bra 	$L__BB9_21;
	bra.uni 	$L__BB9_12;
$L__BB9_21:
	add.s32 	%r123, %r125, -1;
$L__BB9_22:
	setp.eq.s32 	%p9, %r13, 0;
	@%p9 bra 	$L__BB9_27;
	mad.lo.s32 	%r122, %r123, %r53, %r3;
	neg.s32 	%r121, %r13;
$L__BB9_24:
	.pragma "nounroll";
	mul.wide.s32 	%rd37, %r122, 4;
	add.s64 	%rd38, %rd3, %rd37;
	ld.global.f32 	%f3, [%rd38];
	ld.global.f32 	%f15, [%rd5];
	setp.ge.f32 	%p10, %f3, %f15;
	@%p10 bra 	$L__BB9_26;
	min.s32 	%r80, %r123, %r4;
	mul.lo.s32 	%r81, %r80, %r53;
	add.s32 	%r82, %r81, %r3;
	mul.wide.s32 	%rd39, %r82, 4;
	add.s64 	%rd40, %rd3, %rd39;
	st.global.f32 	[%rd40], %f3;
	mul.wide.s32 	%rd41, %r81, 4;
	add.s64 	%rd42, %rd4, %rd41;
	st.global.u32 	[%rd42], %r123;
$L__BB9_26:
	add.s32 	%r123, %r123, 1;
	add.s32 	%r122, %r122, %r53;
	add.s32 	%r121, %r121, 1;
	setp.ne.s32 	%p11, %r121, 0;
	@%p11 bra 	$L__BB9_24;
$L__BB9_27:
	setp.lt.s32 	%p17, %r52, 1;
	@%p17 bra 	$L__BB9_39;
	and.b32  	%r26, %r52, 7;
	setp.lt.u32 	%p18, %r52, 8;
	mov.b32 	%r131, 0;
	@%p18 bra 	$L__BB9_31;
	and.b32  	%r131, %r52, 2147483640;
	neg.s32 	%r130, %r131;
	shl.b32 	%r29, %r53, 3;
	add.s32 	%r91, %r2, %r54;
	add.s32 	%r128, %r91, %r1;
	mov.b32 	%r129, 0;
	mul.wide.s32 	%rd61, %r53, 4;
	mov.u32 	%r127, %r3;
$L__BB9_30:
	.pragma "nounroll";
	mul.wide.s32 	%rd54, %r127, 4;
	add.s64 	%rd55, %rd3, %rd54;
	ld.global.f32 	%f17, [%rd55];
	mul.wide.s32 	%rd56, %r128, 4;
	add.s64 	%rd57, %rd2, %rd56;
	st.global.f32 	[%rd57], %f17;
	mul.wide.s32 	%rd58, %r129, 4;
	add.s64 	%rd59, %rd4, %rd58;
	ld.global.u32 	%r92, [%rd59];
	add.s64 	%rd60, %rd1, %rd56;
	st.global.u32 	[%rd60], %r92;
	add.s64 	%rd62, %rd55, %rd61;
	ld.global.f32 	%f18, [%rd62];
	add.s64 	%rd63, %rd57, %rd61;
	st.global.f32 	[%rd63], %f18;
	add.s64 	%rd64, %rd59, %rd61;
	ld.global.u32 	%r93, [%rd64];
	add.s64 	%rd65, %rd60, %rd61;
	st.global.u32 	[%rd65], %r93;
	add.s64 	%rd66, %rd62, %rd61;
	ld.global.f32 	%f19, [%rd66];
	add.s64 	%rd67, %rd63, %rd61;
	st.global.f32 	[%rd67], %f19;
	add.s64 	%rd68, %rd64, %rd61;
	ld.global.u32 	%r94, [%rd68];
	add.s64 	%rd69, %rd65, %rd61;
	st.global.u32 	[%rd69], %r94;
	add.s64 	%rd70, %rd66, %rd61;
	ld.global.f32 	%f20, [%rd70];
	add.s64 	%rd71, %rd67, %rd61;
	st.global.f32 	[%rd71], %f20;
	add.s64 	%rd72, %rd68, %rd61;
	ld.global.u32 	%r95, [%rd72];
	add.s64 	%rd73, %rd69, %rd61;
	st.global.u32 	[%rd73], %r95;
	add.s64 	%rd74, %rd70, %rd61;
	ld.global.f32 	%f21, [%rd74];
	add.s64 	%rd75, %rd71, %rd61;
	st.global.f32 	[%rd75], %f21;
	add.s64 	%rd76, %rd72, %rd61;
	ld.global.u32 	%r96, [%rd76];
	add.s64 	%rd77, %rd73, %rd61;
	st.global.u32 	[%rd77], %r96;
	add.s64 	%rd78, %rd74, %rd61;
	ld.global.f32 	%f22, [%rd78];
	add.s64 	%rd79, %rd75, %rd61;
	st.global.f32 	[%rd79], %f22;
	add.s64 	%rd80, %rd76, %rd61;
	ld.global.u32 	%r97, [%rd80];
	add.s64 	%rd81, %rd77, %rd61;
	st.global.u32 	[%rd81], %r97;
	add.s64 	%rd82, %rd78, %rd61;
	ld.global.f32 	%f23, [%rd82];
	add.s64 	%rd83, %rd79, %rd61;
	st.global.f32 	[%rd83], %f23;
	add.s64 	%rd84, %rd80, %rd61;
	ld.global.u32 	%r98, [%rd84];
	add.s64 	%rd85, %rd81, %rd61;
	st.global.u32 	[%rd85], %r98;
	add.s64 	%rd86, %rd82, %rd61;
	ld.global.f32 	%f24, [%rd86];
	add.s64 	%rd87, %rd83, %rd61;
	st.global.f32 	[%rd87], %f24;
	add.s64 	%rd88, %rd84, %rd61;
	ld.global.u32 	%r99, [%rd88];
	add.s64 	%rd89, %rd85, %rd61;
	st.global.u32 	[%rd89], %r99;
	add.s32 	%r130, %r130, 8;
	add.s32 	%r129, %r129, %r29;
	add.s32 	%r128, %r128, %r29;
	add.s32 	%r127, %r127, %r29;
	setp.ne.s32 	%p19, %r130, 0;
	@%p19 bra 	$L__BB9_30;
$L__BB9_31:
	setp.eq.s32 	%p20, %r26, 0;
	@%p20 bra 	$L__BB9_39;
	and.b32  	%r46, %r52, 3;
	setp.lt.u32 	%p21, %r26, 4;
	@%p21 bra 	$L__BB9_34;
	mul.lo.s32 	%r100, %r131, %r53;
	add.s32 	%r101, %r100, %r3;
	mul.wide.s32 	%rd90, %r101, 4;
	add.s64 	%rd91, %rd3, %rd90;
	ld.global.f32 	%f25, [%rd91];
	add.s32 	%r102, %r101, %r54;
	mul.wide.s32 	%rd92, %r102, 4;
	add.s64 	%rd93, %rd2, %rd92;
	st.global.f32 	[%rd93], %f25;
	mul.wide.s32 	%rd94, %r100, 4;
	add.s64 	%rd95, %rd4, %rd94;
	ld.global.u32 	%r103, [%rd95];
	add.s64 	%rd96, %rd1, %rd92;
	st.global.u32 	[%rd96], %r103;
	mul.wide.s32 	%rd97, %r53, 4;
	add.s64 	%rd98, %rd91, %rd97;
	ld.global.f32 	%f26, [%rd98];
	add.s64 	%rd99, %rd93, %rd97;
	st.global.f32 	[%rd99], %f26;
	add.s64 	%rd100, %rd95, %rd97;
	ld.global.u32 	%r104, [%rd100];
	add.s64 	%rd101, %rd96, %rd97;
	st.global.u32 	[%rd101], %r104;
	add.s64 	%rd102, %rd98, %rd97;
	ld.global.f32 	%f27, [%rd102];
	add.s64 	%rd103, %rd99, %rd97;
	st.global.f32 	[%rd103], %f27;
	add.s64 	%rd104, %rd100, %rd97;
	ld.global.u32 	%r105, [%rd104];
	add.s64 	%rd105, %rd101, %rd97;
	st.global.u32 	[%rd105], %r105;
	add.s64 	%rd106, %rd102, %rd97;
	ld.global.f32 	%f28, [%rd106];
	add.s64 	%rd107, %rd103, %rd97;
	st.global.f32 	[%rd107], %f28;
	add.s64 	%rd108, %rd104, %rd97;
	ld.global.u32 	%r106, [%rd108];
	add.s64 	%rd109, %rd105, %rd97;
	st.global.u32 	[%rd109], %r106;
	add.s32 	%r131, %r131, 4;
$L__BB9_34:
	setp.eq.s32 	%p22, %r46, 0;
	@%p22 bra 	$L__BB9_39;
	setp.eq.s32 	%p23, %r46, 1;
	@%p23 bra 	$L__BB9_37;
	mul.lo.s32 	%r107, %r131, %r53;
	add.s32 	%r108, %r107, %r3;
	mul.wide.s32 	%rd110, %r108, 4;
	add.s64 	%rd111, %rd3, %rd110;
	ld.global.f32 	%f29, [%rd111];
	add.s32 	%r109, %r108, %r54;
	mul.wide.s32 	%rd112, %r109, 4;
	add.s64 	%rd113, %rd2, %rd112;
	st.global.f32 	[%rd113], %f29;
	mul.wide.s32 	%rd114, %r107, 4;
	add.s64 	%rd115, %rd4, %rd114;
	ld.global.u32 	%r110, [%rd115];
	add.s64 	%rd116, %rd1, %rd112;
	st.global.u32 	[%rd116], %r110;
	mul.wide.s32 	%rd117, %r53, 4;
	add.s64 	%rd118, %rd111, %rd117;
	ld.global.f32 	%f30, [%rd118];
	add.s64 	%rd119, %rd113, %rd117;
	st.global.f32 	[%rd119], %f30;
	add.s64 	%rd120, %rd115, %rd117;
	ld.global.u32 	%r111, [%rd120];
	add.s64 	%rd121, %rd116, %rd117;
	st.global.u32 	[%rd121], %r111;
	add.s32 	%r131, %r131, 2;
$L__BB9_37:
	and.b32  	%r112, %r52, 1;
	setp.eq.b32 	%p24, %r112, 1;
	not.pred 	%p25, %p24;
	@%p25 bra 	$L__BB9_39;
	mul.lo.s32 	%r113, %r131, %r53;
	add.s32 	%r114, %r113, %r3;
	mul.wide.s32 	%rd122, %r114, 4;
	add.s64 	%rd123, %rd3, %rd122;
	ld.global.f32 	%f31, [%rd123];
	add.s32 	%r115, %r114, %r54;
	mul.wide.s32 	%rd124, %r115, 4;
	add.s64 	%rd125, %rd2, %rd124;
	st.global.f32 	[%rd125], %f31;
	mul.wide.s32 	%rd126, %r113, 4;
	add.s64 	%rd127, %rd4, %rd126;
	ld.global.u32 	%r116, [%rd127];
	add.s64 	%rd128, %rd1, %rd124;
	st.global.u32 	[%rd128], %r116;
$L__BB9_39:
	ret;

}


// ===== COMPILED SASS (sm_100) =====

	.target	sm_100

	.elftype	@"ET_EXEC"


//--------------------- .note.nv.tkinfo           --------------------------
	.section	.note.nv.tkinfo,"",@"SHT_NOTE"
	.sectionflags	@"SHF_NOTE_NV_TKINFO"
	.tkinfo
        /*0018*/ 	.word	0x00000002
        /*0030*/ 	.string	""
        /*0030*/ 	.string	"ptxas"
        /*0030*/ 	.string	"Cuda compilation tools, release 13.0, V13.0.88"
        /*0030*/ 	.string	"Build cuda_13.0.r13.0/compiler.36424714_0"
        /*0030*/ 	.string	"-arch sm_100 -m 64 "



//--------------------- .note.nv.cuinfo           --------------------------
	.section	.note.nv.cuinfo,"",@"SHT_NOTE"
	.sectionflags	@"SHF_NOTE_NV_CUINFO"
        /*0018*/ 	.short	0x0002
        /*001a*/ 	.short	0x0064
        /*001c*/ 	.short	0x0082
	.zero		2


//--------------------- .nv.info                  --------------------------
	.section	.nv.info,"",@"SHT_CUDA_INFO"
	.align	4


	//----- nvinfo : EIATTR_REGCOUNT
	.align		4
        /*0000*/ 	.byte	0x04, 0x2f
        /*0002*/ 	.short	(.L_1 - .L_0)
	.align		4
.L_0:
        /*0004*/ 	.word	index@(_Z12padded_cdistPKfiS0_iiiiPfPi)
        /*0008*/ 	.word	0x00000018


	//----- nvinfo : EIATTR_FRAME_SIZE
	.align		4
.L_1:
        /*000c*/ 	.byte	0x04, 0x11
        /*000e*/ 	.short	(.L_3 - .L_2)
	.align		4
.L_2:
        /*0010*/ 	.word	index@($__internal_5_$__cuda_sm3x_div_rn_noftz_f32_slowpath)
        /*0014*/ 	.word	0x00000000


	//----- nvinfo : EIATTR_FRAME_SIZE
	.align		4
.L_3:
        /*0018*/ 	.byte	0x04, 0x11
        /*001a*/ 	.short	(.L_5 - .L_4)
	.align		4
.L_4:
        /*001c*/ 	.word	index@($__internal_4_$__cuda_sm20_sqrt_rn_f32_slowpath)
        /*0020*/ 	.word	0x00000000


	//----- nvinfo : EIATTR_FRAME_SIZE
	.align		4
.L_5:
        /*0024*/ 	.byte	0x04, 0x11
        /*0026*/ 	.short	(.L_7 - .L_6)
	.align		4
.L_6:
        /*0028*/ 	.word	index@(_Z12padded_cdistPKfiS0_iiiiPfPi)
        /*002c*/ 	.word	0x00000000


	//----- nvinfo : EIATTR_REGCOUNT
	.align		4
.L_7:
        /*0030*/ 	.byte	0x04, 0x2f
        /*0032*/ 	.short	(.L_9 - .L_8)
	.align		4
.L_8:
        /*0034*/ 	.word	index@(_Z22padded_cdist2_innerforPKfiS0_iiiPfPi)
        /*0038*/ 	.word	0x0000001c


	//----- nvinfo : EIATTR_FRAME_SIZE
	.align		4
.L_9:
        /*003c*/ 	.byte	0x04, 0x11
        /*003e*/ 	.short	(.L_11 - .L_10)
	.align		4
.L_10:
        /*0040*/ 	.word	index@($__internal_3_$__cuda_sm3x_div_rn_noftz_f32_slowpath)
        /*0044*/ 	.word	0x00000000


	//----- nvinfo : EIATTR_FRAME_SIZE
	.align		4
.L_11:
        /*0048*/ 	.byte	0x04, 0x11
        /*004a*/ 	.short	(.L_13 - .L_12)
	.align		4
.L_12:
        /*004c*/ 	.word	index@($__internal_2_$__cuda_sm20_sqrt_rn_f32_slowpath)
        /*0050*/ 	.word	0x00000000


	//----- nvinfo : EIATTR_FRAME_SIZE
	.align		4
.L_13:
        /*0054*/ 	.byte	0x04, 0x11
        /*0056*/ 	.short	(.L_15 - .L_14)
	.align		4
.L_14:
        /*0058*/ 	.word	index@(_Z22padded_cdist2_innerforPKfiS0_iiiPfPi)
        /*005c*/ 	.word	0x00000000


	//----- nvinfo : EIATTR_REGCOUNT
	.align		4
.L_15:
        /*0060*/ 	.byte	0x04, 0x2f
        /*0062*/ 	.short	(.L_17 - .L_16)
	.align		4
.L_16:
        /*0064*/ 	.word	index@(_Z6cdist3PKfiS0_iiiiiPfPi)
        /*0068*/ 	.word	0x0000001e


	//----- nvinfo : EIATTR_FRAME_SIZE
	.align		4
.L_17:
        /*006c*/ 	.byte	0x04, 0x11
        /*006e*/ 	.short	(.L_19 - .L_18)
	.align		4
.L_18:
        /*0070*/ 	.word	index@($__internal_1_$__cuda_sm3x_div_rn_noftz_f32_slowpath)
        /*0074*/ 	.word	0x00000000


	//----- nvinfo : EIATTR_FRAME_SIZE
	.align		4
.L_19:
        /*0078*/ 	.byte	0x04, 0x11
        /*007a*/ 	.short	(.L_21 - .L_20)
	.align		4
.L_20:
        /*007c*/ 	.word	index@($__internal_0_$__cuda_sm20_sqrt_rn_f32_slowpath)
        /*0080*/ 	.word	0x00000000


	//----- nvinfo : EIATTR_FRAME_SIZE
	.align		4
.L_21:
        /*0084*/ 	.byte	0x04, 0x11
        /*0086*/ 	.short	(.L_23 - .L_22)
	.align		4
.L_22:
        /*0088*/ 	.word	index@(_Z6cdist3PKfiS0_iiiiiPfPi)
        /*008c*/ 	.word	0x00000000


	//----- nvinfo : EIATTR_REGCOUNT
	.align		4
.L_23:
        /*0090*/ 	.byte	0x04, 0x2f
        /*0092*/ 	.short	(.L_25 - .L_24)
	.align		4
.L_24:
        /*0094*/ 	.word	index@(_Z19get_min_intrablock3PKfPKiiiiPfPi)
        /*0098*/ 	.word	0x00000010


	//----- nvinfo : EIATTR_FRAME_SIZE
	.align		4
.L_25:
        /*009c*/ 	.byte	0x04, 0x11
        /*009e*/ 	.short	(.L_27 - .L_26)
	.align		4
.L_26:
        /*00a0*/ 	.word	index@(_Z19get_min_intrablock3PKfPKiiiiPfPi)
        /*00a4*/ 	.word	0x00000000


	//----- nvinfo : EIATTR_REGCOUNT
	.align		4
.L_27:
        /*00a8*/ 	.byte	0x04, 0x2f
        /*00aa*/ 	.short	(.L_29 - .L_28)
	.align		4
.L_28:
        /*00ac*/ 	.word	index@(_Z19get_min_interblock3PKfPKiPfiiiiiS3_Pi)
        /*00b0*/ 	.word	0x00000012


	//----- nvinfo : EIATTR_FRAME_SIZE
	.align		4
.L_29:
        /*00b4*/ 	.byte	0x04, 0x11
        /*00b6*/ 	.short	(.L_31 - .L_30)
	.align		4
.L_30:
        /*00b8*/ 	.word	index@(_Z19get_min_interblock3PKfPKiPfiiiiiS3_Pi)
        /*00bc*/ 	.word	0x00000000


	//----- nvinfo : EIATTR_REGCOUNT
	.align		4
.L_31:
        /*00c0*/ 	.byte	0x04, 0x2f
        /*00c2*/ 	.short	(.L_33 - .L_32)
	.align		4
.L_32:
        /*00c4*/ 	.word	index@(_Z19get_min_interblock5PKfPKiiPfiiiiiiS3_Pi)
        /*00c8*/ 	.word	0x00000014


	//----- nvinfo : EIATTR_FRAME_SIZE
	.align		4
.L_33:
        /*00cc*/ 	.byte	0x04, 0x11
        /*00ce*/ 	.short	(.L_35 - .L_34)
	.align		4
.L_34:
        /*00d0*/ 	.word	index@(_Z19get_min_interblock5PKfPKiiPfiiiiiiS3_Pi)
        /*00d4*/ 	.word	0x00000000


	//----- nvinfo : EIATTR_REGCOUNT
	.align		4
.L_35:
        /*00d8*/ 	.byte	0x04, 0x2f
        /*00da*/ 	.short	(.L_37 - .L_36)
	.align		4
.L_36:
        /*00dc*/ 	.word	index@(_Z19get_min_intrablock6PKfPKiiiPfPi)
        /*00e0*/ 	.word	0x00000014


	//----- nvinfo : EIATTR_FRAME_SIZE
	.align		4
.L_37:
        /*00e4*/ 	.byte	0x04, 0x11
        /*00e6*/ 	.short	(.L_39 - .L_38)
	.align		4
.L_38:
        /*00e8*/ 	.word	index@(_Z19get_min_intrablock6PKfPKiiiPfPi)
        /*00ec*/ 	.word	0x00000000


	//----- nvinfo : EIATTR_REGCOUNT
	.align		4
.L_39:
        /*00f0*/ 	.byte	0x04, 0x2f
        /*00f2*/ 	.short	(.L_41 - .L_40)
	.align		4
.L_40:
        /*00f4*/ 	.word	index@(_Z19get_min_interblock6PKfPKiiPfiiiiiS3_Pi)
        /*00f8*/ 	.word	0x00000016


	//----- nvinfo : EIATTR_FRAME_SIZE
	.align		4
.L_41:
        /*00fc*/ 	.byte	0x04, 0x11
        /*00fe*/ 	.short	(.L_43 - .L_42)
	.align		4
.L_42:
        /*0100*/ 	.word	index@(_Z19get_min_interblock6PKfPKiiPfiiiiiS3_Pi)
        /*0104*/ 	.word	0x00000000


	//----- nvinfo : EIATTR_REGCOUNT
	.align		4
.L_43:
        /*0108*/ 	.byte	0x04, 0x2f
        /*010a*/ 	.short	(.L_45 - .L_44)
	.align		4
.L_44:
        /*010c*/ 	.word	index@(_Z8get_min4PfPKiiiS_PiiS_S2_)
        /*0110*/ 	.word	0x00000014


	//----- nvinfo : EIATTR_FRAME_SIZE
	.align		4
.L_45:
        /*0114*/ 	.byte	0x04, 0x11
        /*0116*/ 	.short	(.L_47 - .L_46)
	.align		4
.L_46:
        /*0118*/ 	.word	index@(_Z8get_min4PfPKiiiS_PiiS_S2_)
        /*011c*/ 	.word	0x00000000


	//----- nvinfo : EIATTR_REGCOUNT
	.align		4
.L_47:
        /*0120*/ 	.byte	0x04, 0x2f
        /*0122*/ 	.short	(.L_49 - .L_48)
	.align		4
.L_48:
        /*0124*/ 	.word	index@(_Z25gpu_custom_insertion_sortPfPiiiiiS_S0_)
        /*0128*/ 	.word	0x00000020


	//----- nvinfo : EIATTR_FRAME_SIZE
	.align		4
.L_49:
        /*012c*/ 	.byte	0x04, 0x11
        /*012e*/ 	.short	(.L_51 - .L_50)
	.align		4
.L_50:
        /*0130*/ 	.word	index@(_Z25gpu_custom_insertion_sortPfPiiiiiS_S0_)
        /*0134*/ 	.word	0x00000000


	//----- nvinfo : EIATTR_MIN_STACK_SIZE
	.align		4
.L_51:
        /*0138*/ 	.byte	0x04, 0x12
        /*013a*/ 	.short	(.L_53 - .L_52)
	.align		4
.L_52:
        /*013c*/ 	.word	index@(_Z25gpu_custom_insertion_sortPfPiiiiiS_S0_)
        /*0140*/ 	.word	0x00000000


	//----- nvinfo : EIATTR_MIN_STACK_SIZE
	.align		4
.L_53:
        /*0144*/ 	.byte	0x04, 0x12
        /*0146*/ 	.short	(.L_55 - .L_54)
	.align		4
.L_54:
        /*0148*/ 	.word	index@(_Z8get_min4PfPKiiiS_PiiS_S2_)
        /*014c*/ 	.word	0x00000000


	//----- nvinfo : EIATTR_MIN_STACK_SIZE
	.align		4
.L_55:
        /*0150*/ 	.byte	0x04, 0x12
        /*0152*/ 	.short	(.L_57 - .L_56)
	.align		4
.L_56:
        /*0154*/ 	.word	index@(_Z19get_min_interblock6PKfPKiiPfiiiiiS3_Pi)
        /*0158*/ 	.word	0x00000000


	//----- nvinfo : EIATTR_MIN_STACK_SIZE
	.align		4
.L_57:
        /*015c*/ 	.byte	0x04, 0x12
        /*015e*/ 	.short	(.L_59 - .L_58)
	.align		4
.L_58:
        /*0160*/ 	.word	index@(_Z19get_min_intrablock6PKfPKiiiPfPi)
        /*0164*/ 	.word	0x00000000


	//----- nvinfo : EIATTR_MIN_STACK_SIZE
	.align		4
.L_59:
        /*0168*/ 	.byte	0x04, 0x12
        /*016a*/ 	.short	(.L_61 - .L_60)
	.align		4
.L_60:
        /*016c*/ 	.word	index@(_Z19get_min_interblock5PKfPKiiPfiiiiiiS3_Pi)
        /*0170*/ 	.word	0x00000000


	//----- nvinfo : EIATTR_MIN_STACK_SIZE
	.align		4
.L_61:
        /*0174*/ 	.byte	0x04, 0x12
        /*0176*/ 	.short	(.L_63 - .L_62)
	.align		4
.L_62:
        /*0178*/ 	.word	index@(_Z19get_min_interblock3PKfPKiPfiiiiiS3_Pi)
        /*017c*/ 	.word	0x00000000


	//----- nvinfo : EIATTR_MIN_STACK_SIZE
	.align		4
.L_63:
        /*0180*/ 	.byte	0x04, 0x12
        /*0182*/ 	.short	(.L_65 - .L_64)
	.align		4
.L_64:
        /*0184*/ 	.word	index@(_Z19get_min_intrablock3PKfPKiiiiPfPi)
        /*0188*/ 	.word	0x00000000


	//----- nvinfo : EIATTR_MIN_STACK_SIZE
	.align		4
.L_65:
        /*018c*/ 	.byte	0x04, 0x12
        /*018e*/ 	.short	(.L_67 - .L_66)
	.align		4
.L_66:
        /*0190*/ 	.word	index@(_Z6cdist3PKfiS0_iiiiiPfPi)
        /*0194*/ 	.word	0x00000000


	//----- nvinfo : EIATTR_MIN_STACK_SIZE
	.align		4
.L_67:
        /*0198*/ 	.byte	0x04, 0x12
        /*019a*/ 	.short	(.L_69 - .L_68)
	.align		4
.L_68:
        /*019c*/ 	.word	index@(_Z22padded_cdist2_innerforPKfiS0_iiiPfPi)
        /*01a0*/ 	.word	0x00000000


	//----- nvinfo : EIATTR_MIN_STACK_SIZE
	.align		4
.L_69:
        /*01a4*/ 	.byte	0x04, 0x12
        /*01a6*/ 	.short	(.L_71 - .L_70)
	.align		4
.L_70:
        /*01a8*/ 	.word	index@(_Z12padded_cdistPKfiS0_iiiiPfPi)
        /*01ac*/ 	.word	0x00000000
.L_71:


//--------------------- .nv.compat                --------------------------
	.section	.nv.compat,"",@"SHT_CUDA_COMPAT_INFO"
	.align	4
        /*0000*/ 	.byte	0x02, 0x09, 0x00, 0x00, 0x02, 0x02, 0x01, 0x00, 0x02, 0x05, 0x05, 0x00, 0x03, 0x07, 0x01, 0x01
        /*0010*/ 	.byte	0x02, 0x03, 0x00, 0x00, 0x02, 0x06, 0x01, 0x00, 0x04, 0x0b, 0x08, 0x00, 0x01, 0x00, 0x00, 0x00
        /*0020*/ 	.byte	0x00, 0x00, 0x00, 0x00


//--------------------- .nv.info._Z25gpu_custom_insertion_sortPfPiiiiiS_S0_ --------------------------
	.section	.nv.info._Z25gpu_custom_insertion_sortPfPiiiiiS_S0_,"",@"SHT_CUDA_INFO"
	.sectionflags	@""
	.align	4


	//----- nvinfo : EIATTR_CUDA_API_VERSION
	.align		4
        /*0000*/ 	.byte	0x04, 0x37
        /*0002*/ 	.short	(.L_73 - .L_72)
.L_72:
        /*0004*/ 	.word	0x00000082


	//----- nvinfo : EIATTR_KPARAM_INFO
	.align		4
.L_73:
        /*0008*/ 	.byte	0x04, 0x17
        /*000a*/ 	.short	(.L_75 - .L_74)
.L_74:
        /*000c*/ 	.word	0x00000000
        /*0010*/ 	.short	0x0007
        /*0012*/ 	.short	0x0028
        /*0014*/ 	.byte	0x00, 0xf5, 0x21, 0x00


	//----- nvinfo : EIATTR_KPARAM_INFO
	.align		4
.L_75:
        /*0018*/ 	.byte	0x04, 0x17
        /*001a*/ 	.short	(.L_77 - .L_76)
.L_76:
        /*001c*/ 	.word	0x00000000
        /*0020*/ 	.short	0x0006
        /*0022*/ 	.short	0x0020
        /*0024*/ 	.byte	0x00, 0xf5, 0x21, 0x00


	//----- nvinfo : EIATTR_KPARAM_INFO
	.align		4
.L_77:
        /*0028*/ 	.byte	0x04, 0x17
        /*002a*/ 	.short	(.L_79 - .L_78)
.L_78:
        /*002c*/ 	.word	0x00000000
        /*0030*/ 	.short	0x0005
        /*0032*/ 	.short	0x001c
        /*0034*/ 	.byte	0x00, 0xf0, 0x11, 0x00


	//----- nvinfo : EIATTR_KPARAM_INFO
	.align		4
.L_79:
        /*0038*/ 	.byte	0x04, 0x17
        /*003a*/ 	.short	(.L_81 - .L_80)
.L_80:
        /*003c*/ 	.word	0x00000000
        /*0040*/ 	.short	0x0004
        /*0042*/ 	.short	0x0018
        /*0044*/ 	.byte	0x00, 0xf0, 0x11, 0x00


	//----- nvinfo : EIATTR_KPARAM_INFO
	.align		4
.L_81:
        /*0048*/ 	.byte	0x04, 0x17
        /*004a*/ 	.short	(.L_83 - .L_82)
.L_82:
        /*004c*/ 	.word	0x00000000
        /*0050*/ 	.short	0x0003
        /*0052*/ 	.short	0x0014
        /*0054*/ 	.byte	0x00, 0xf0, 0x11, 0x00


	//----- nvinfo : EIATTR_KPARAM_INFO
	.align		4
.L_83:
        /*0058*/ 	.byte	0x04, 0x17
        /*005a*/ 	.short	(.L_85 - .L_84)
.L_84:
        /*005c*/ 	.word	0x00000000
        /*0060*/ 	.short	0x0002
        /*0062*/ 	.short	0x0010
        /*0064*/ 	.byte	0x00, 0xf0, 0x11, 0x00


	//----- nvinfo : EIATTR_KPARAM_INFO
	.align		4
.L_85:
        /*0068*/ 	.byte	0x04, 0x17
        /*006a*/ 	.short	(.L_87 - .L_86)
.L_86:
        /*006c*/ 	.word	0x00000000
        /*0070*/ 	.short	0x0001
        /*0072*/ 	.short	0x0008
        /*0074*/ 	.byte	0x00, 0xf5, 0x21, 0x00


	//----- nvinfo : EIATTR_KPARAM_INFO
	.align		4
.L_87:
        /*0078*/ 	.byte	0x04, 0x17
        /*007a*/ 	.short	(.L_89 - .L_88)
.L_88:
        /*007c*/ 	.word	0x00000000
        /*0080*/ 	.short	0x0000
        /*0082*/ 	.short	0x0000
        /*0084*/ 	.byte	0x00, 0xf5, 0x21, 0x00


	//----- nvinfo : EIATTR_SPARSE_MMA_MASK
	.align		4
.L_89:
        /*0088*/ 	.byte	0x03, 0x50
        /*008a*/ 	.short	0x0000


	//----- nvinfo : EIATTR_MAXREG_COUNT
	.align		4
        /*008c*/ 	.byte	0x03, 0x1b
        /*008e*/ 	.short	0x00ff


	//----- nvinfo : EIATTR_MERCURY_ISA_VERSION
	.align		4
        /*0090*/ 	.byte	0x03, 0x5f
        /*0092*/ 	.short	0x0101


	//----- nvinfo : EIATTR_VRC_CTA_INIT_COUNT
	.align		4
        /*0094*/ 	.byte	0x02, 0x4a
	.zero		1
	.zero		1


	//----- nvinfo : EIATTR_EXIT_INSTR_OFFSETS
	.align		4
        /*0098*/ 	.byte	0x04, 0x1c
        /*009a*/ 	.short	(.L_91 - .L_90)


	//   ....[0]....
.L_90:
        /*009c*/ 	.word	0x00000d00


	//   ....[1]....
        /*00a0*/ 	.word	0x00001260


	//   ....[2]....
        /*00a4*/ 	.word	0x00001530


	//   ....[3]....
        /*00a8*/ 	.word	0x00001700


	//   ....[4]....
        /*00ac*/ 	.word	0x00001800


	//----- nvinfo : EIATTR_CRS_STACK_SIZE
	.align		4
.L_91:
        /*00b0*/ 	.byte	0x04, 0x1e
        /*00b2*/ 	.short	(.L_93 - .L_92)
.L_92:
        /*00b4*/ 	.word	0x00000000


	//----- nvinfo : EIATTR_CBANK_PARAM_SIZE
	.align		4
.L_93:
        /*00b8*/ 	.byte	0x03, 0x19
        /*00ba*/ 	.short	0x0030


	//----- nvinfo : EIATTR_PARAM_CBANK
	.align		4
        /*00bc*/ 	.byte	0x04, 0x0a
        /*00be*/ 	.short	(.L_95 - .L_94)
	.align		4
.L_94:
        /*00c0*/ 	.word	index@(.nv.constant0._Z25gpu_custom_insertion_sortPfPiiiiiS_S0_)
        /*00c4*/ 	.short	0x0380
        /*00c6*/ 	.short	0x0030


	//----- nvinfo : EIATTR_SW_WAR
	.align		4
.L_95:
        /*00c8*/ 	.byte	0x04, 0x36
        /*00ca*/ 	.short	(.L_97 - .L_96)
.L_96:
        /*00cc*/ 	.word	0x00000008
.L_97:


//--------------------- .nv.info._Z8get_min4PfPKiiiS_PiiS_S2_ --------------------------
	.section	.nv.info._Z8get_min4PfPKiiiS_PiiS_S2_,"",@"SHT_CUDA_INFO"
	.sectionflags	@""
	.align	4


	//----- nvinfo : EIATTR_CUDA_API_VERSION
	.align		4
        /*0000*/ 	.byte	0x04, 0x37
        /*0002*/ 	.short	(.L_99 - .L_98)
.L_98:
        /*0004*/ 	.word	0x00000082


	//----- nvinfo : EIATTR_KPARAM_INFO
	.align		4
.L_99:
        /*0008*/ 	.byte	0x04, 0x17
        /*000a*/ 	.short	(.L_101 - .L_100)
.L_100:
        /*000c*/ 	.word	0x00000000
        /*0010*/ 	.short	0x0008
        /*0012*/ 	.short	0x0038
        /*0014*/ 	.byte	0x00, 0xf5, 0x21, 0x00


	//----- nvinfo : EIATTR_KPARAM_INFO
	.align		4
.L_101:
        /*0018*/ 	.byte	0x04, 0x17
        /*001a*/ 	.short	(.L_103 - .L_102)
.L_102:
        /*001c*/ 	.word	0x00000000
        /*0020*/ 	.short	0x0007
        /*0022*/ 	.short	0x0030
        /*0024*/ 	.byte	0x00, 0xf5, 0x21, 0x00


	//----- nvinfo : EIATTR_KPARAM_INFO
	.align		4
.L_103:
        /*0028*/ 	.byte	0x04, 0x17
        /*002a*/ 	.short	(.L_105 - .L_104)
.L_104:
        /*002c*/ 	.word	0x00000000
        /*0030*/ 	.short	0x0006
        /*0032*/ 	.short	0x0028
        /*0034*/ 	.byte	0x00, 0xf0, 0x11, 0x00


	//----- nvinfo : EIATTR_KPARAM_INFO
	.align		4
.L_105:
        /*0038*/ 	.byte	0x04, 0x17
        /*003a*/ 	.short	(.L_107 - .L_106)
.L_106:
        /*003c*/ 	.word	0x00000000
        /*0040*/ 	.short	0x0005
        /*0042*/ 	.short	0x0020
        /*0044*/ 	.byte	0x00, 0xf5, 0x21, 0x00


	//----- nvinfo : EIATTR_KPARAM_INFO
	.align		4
.L_107:
        /*0048*/ 	.byte	0x04, 0x17
        /*004a*/ 	.short	(.L_109 - .L_108)
.L_108:
        /*004c*/ 	.word	0x00000000
        /*0050*/ 	.short	0x0004
        /*0052*/ 	.short	0x0018
        /*0054*/ 	.byte	0x00, 0xf5, 0x21, 0x00


	//----- nvinfo : EIATTR_KPARAM_INFO
	.align		4
.L_109:
        /*0058*/ 	.byte	0x04, 0x17
        /*005a*/ 	.short	(.L_111 - .L_110)
.L_110:
        /*005c*/ 	.word	0x00000000
        /*0060*/ 	.short	0x0003
        /*0062*/ 	.short	0x0014
        /*0064*/ 	.byte	0x00, 0xf0, 0x11, 0x00


	//----- nvinfo : EIATTR_KPARAM_INFO
	.align		4
.L_111:
        /*0068*/ 	.byte	0x04, 0x17
        /*006a*/ 	.short	(.L_113 - .L_112)
.L_112:
        /*006c*/ 	.word	0x00000000
        /*0070*/ 	.short	0x0002
        /*0072*/ 	.short	0x0010
        /*0074*/ 	.byte	0x00, 0xf0, 0x11, 0x00


	//----- nvinfo : EIATTR_KPARAM_INFO
	.align		4
.L_113:
        /*0078*/ 	.byte	0x04, 0x17
        /*007a*/ 	.short	(.L_115 - .L_114)
.L_114:
        /*007c*/ 	.word	0x00000000
        /*0080*/ 	.short	0x0001
        /*0082*/ 	.short	0x0008
        /*0084*/ 	.byte	0x00, 0xf5, 0x21, 0x00


	//----- nvinfo : EIATTR_KPARAM_INFO
	.align		4
.L_115:
        /*0088*/ 	.byte	0x04, 0x17
        /*008a*/ 	.short	(.L_117 - .L_116)
.L_116:
        /*008c*/ 	.word	0x00000000
        /*0090*/ 	.short	0x0000
        /*0092*/ 	.short	0x0000
        /*0094*/ 	.byte	0x00, 0xf5, 0x21, 0x00


	//----- nvinfo : EIATTR_SPARSE_MMA_MASK
	.align		4
.L_117:
        /*0098*/ 	.byte	0x03, 0x50
        /*009a*/ 	.short	0x0000


	//----- nvinfo : EIATTR_MAXREG_COUNT
	.align		4
        /*009c*/ 	.byte	0x03, 0x1b
        /*009e*/ 	.short	0x00ff


	//----- nvinfo : EIATTR_NUM_BARRIERS
	.align		4
        /*00a0*/ 	.byte	0x02, 0x4c
        /*00a2*/ 	.byte	0x01
	.zero		1


	//----- nvinfo : EIATTR_MERCURY_ISA_VERSION
	.align		4
        /*00a4*/ 	.byte	0x03, 0x5f
        /*00a6*/ 	.short	0x0101


	//----- nvinfo : EIATTR_VRC_CTA_INIT_COUNT
	.align		4
        /*00a8*/ 	.byte	0x02, 0x4a
	.zero		1
	.zero		1


	//----- nvinfo : EIATTR_EXIT_INSTR_OFFSETS
	.align		4
        /*00ac*/ 	.byte	0x04, 0x1c
        /*00ae*/ 	.short	(.L_119 - .L_118)


	//   ....[0]....
.L_118:
        /*00b0*/ 	.word	0x00000420


	//   ....[1]....
        /*00b4*/ 	.word	0x00000790


	//----- nvinfo : EIATTR_CRS_STACK_SIZE
	.align		4
.L_119:
        /*00b8*/ 	.byte	0x04, 0x1e
        /*00ba*/ 	.short	(.L_121 - .L_120)
.L_120:
        /*00bc*/ 	.word	0x00000000


	//----- nvinfo : EIATTR_CBANK_PARAM_SIZE
	.align		4
.L_121:
        /*00c0*/ 	.byte	0x03, 0x19
        /*00c2*/ 	.short	0x0040


	//----- nvinfo : EIATTR_PARAM_CBANK
	.align		4
        /*00c4*/ 	.byte	0x04, 0x0a
        /*00c6*/ 	.short	(.L_123 - .L_122)
	.align		4
.L_122:
        /*00c8*/ 	.word	index@(.nv.constant0._Z8get_min4PfPKiiiS_PiiS_S2_)
        /*00cc*/ 	.short	0x0380
        /*00ce*/ 	.short	0x0040


	//----- nvinfo : EIATTR_SW_WAR
	.align		4
.L_123:
        /*00d0*/ 	.byte	0x04, 0x36
        /*00d2*/ 	.short	(.L_125 - .L_124)
.L_124:
        /*00d4*/ 	.word	0x00000008
.L_125:


//--------------------- .nv.info._Z19get_min_interblock6PKfPKiiPfiiiiiS3_Pi --------------------------
	.section	.nv.info._Z19get_min_interblock6PKfPKiiPfiiiiiS3_Pi,"",@"SHT_CUDA_INFO"
	.sectionflags	@""
	.align	4


	//----- nvinfo : EIATTR_CUDA_API_VERSION
	.align		4
        /*0000*/ 	.byte	0x04, 0x37
        /*0002*/ 	.short	(.L_127 - .L_126)
.L_126:
        /*0004*/ 	.word	0x00000082


	//----- nvinfo : EIATTR_KPARAM_INFO
	.align		4
.L_127:
        /*0008*/ 	.byte	0x04, 0x17
        /*000a*/ 	.short	(.L_129 - .L_128)
.L_128:
        /*000c*/ 	.word	0x00000000
        /*0010*/ 	.short	0x000a
        /*0012*/ 	.short	0x0040
        /*0014*/ 	.byte	0x00, 0xf5, 0x21, 0x00


	//----- nvinfo : EIATTR_KPARAM_INFO
	.align		4
.L_129:
        /*0018*/ 	.byte	0x04, 0x17
        /*001a*/ 	.short	(.L_131 - .L_130)
.L_130:
        /*001c*/ 	.word	0x00000000
        /*0020*/ 	.short	0x0009
        /*0022*/ 	.short	0x0038
        /*0024*/ 	.byte	0x00, 0xf5, 0x21, 0x00


	//----- nvinfo : EIATTR_KPARAM_INFO
	.align		4
.L_131:
        /*0028*/ 	.byte	0x04, 0x17
        /*002a*/ 	.short	(.L_133 - .L_132)
.L_132:
        /*002c*/ 	.word	0x00000000
        /*0030*/ 	.short	0x0008
        /*0032*/ 	.short	0x0030
        /*0034*/ 	.byte	0x00, 0xf0, 0x11, 0x00


	//----- nvinfo : EIATTR_KPARAM_INFO
	.align		4
.L_133:
        /*0038*/ 	.byte	0x04, 0x17
        /*003a*/ 	.short	(.L_135 - .L_134)
.L_134:
        /*003c*/ 	.word	0x00000000
        /*0040*/ 	.short	0x0007
        /*0042*/ 	.short	0x002c
        /*0044*/ 	.byte	0x00, 0xf0, 0x11, 0x00


	//----- nvinfo : EIATTR_KPARAM_INFO
	.align		4
.L_135:
        /*0048*/ 	.byte	0x04, 0x17
        /*004a*/ 	.short	(.L_137 - .L_136)
.L_136:
        /*004c*/ 	.word	0x00000000
        /*0050*/ 	.short	0x0006
        /*0052*/ 	.short	0x0028
        /*0054*/ 	.byte	0x00, 0xf0, 0x11, 0x00


	//----- nvinfo : EIATTR_KPARAM_INFO
	.align		4
.L_137:
        /*0058*/ 	.byte	0x04, 0x17
        /*005a*/ 	.short	(.L_139 - .L_138)
.L_138:
        /*005c*/ 	.word	0x00000000
        /*0060*/ 	.short	0x0005
        /*0062*/ 	.short	0x0024
        /*0064*/ 	.byte	0x00, 0xf0, 0x11, 0x00


	//----- nvinfo : EIATTR_KPARAM_INFO
	.align		4
.L_139:
        /*0068*/ 	.byte	0x04, 0x17
        /*006a*/ 	.short	(.L_141 - .L_140)
.L_140:
        /*006c*/ 	.word	0x00000000
        /*0070*/ 	.short	0x0004
        /*0072*/ 	.short	0x0020
        /*0074*/ 	.byte	0x00, 0xf0, 0x11, 0x00


	//----- nvinfo : EIATTR_KPARAM_INFO
	.align		4
.L_141:
        /*0078*/ 	.byte	0x04, 0x17
        /*007a*/ 	.short	(.L_143 - .L_142)
.L_142:
        /*007c*/ 	.word	0x00000000
        /*0080*/ 	.short	0x0003
        /*0082*/ 	.short	0x0018
        /*0084*/ 	.byte	0x00, 0xf5, 0x21, 0x00


	//----- nvinfo : EIATTR_KPARAM_INFO
	.align		4
.L_143:
        /*0088*/ 	.byte	0x04, 0x17
        /*008a*/ 	.short	(.L_145 - .L_144)
.L_144:
        /*008c*/ 	.word	0x00000000
        /*0090*/ 	.short	0x0002
        /*0092*/ 	.short	0x0010
        /*0094*/ 	.byte	0x00, 0xf0, 0x11, 0x00


	//----- nvinfo : EIATTR_KPARAM_INFO
	.align		4
.L_145:
        /*0098*/ 	.byte	0x04, 0x17
        /*009a*/ 	.short	(.L_147 - .L_146)
.L_146:
        /*009c*/ 	.word	0x00000000
        /*00a0*/ 	.short	0x0001
        /*00a2*/ 	.short	0x0008
        /*00a4*/ 	.byte	0x00, 0xf5, 0x21, 0x00


	//----- nvinfo : EIATTR_KPARAM_INFO
	.align		4
.L_147:
        /*00a8*/ 	.byte	0x04, 0x17
        /*00aa*/ 	.short	(.L_149 - .L_148)
.L_148:
        /*00ac*/ 	.word	0x00000000
        /*00b0*/ 	.short	0x0000
        /*00b2*/ 	.short	0x0000
        /*00b4*/ 	.byte	0x00, 0xf5, 0x21, 0x00


	//----- nvinfo : EIATTR_SPARSE_MMA_MASK
	.align		4
.L_149:
        /*00b8*/ 	.byte	0x03, 0x50
        /*00ba*/ 	.short	0x0000


	//----- nvinfo : EIATTR_MAXREG_COUNT
	.align		4
        /*00bc*/ 	.byte	0x03, 0x1b
        /*00be*/ 	.short	0x00ff


	//----- nvinfo : EIATTR_NUM_BARRIERS
	.align		4
        /*00c0*/ 	.byte	0x02, 0x4c
        /*00c2*/ 	.byte	0x01
	.zero		1


	//----- nvinfo : EIATTR_MERCURY_ISA_VERSION
	.align		4
        /*00c4*/ 	.byte	0x03, 0x5f
        /*00c6*/ 	.short	0x0101


	//----- nvinfo : EIATTR_VRC_CTA_INIT_COUNT
	.align		4
        /*00c8*/ 	.byte	0x02, 0x4a
	.zero		1
	.zero		1


	//----- nvinfo : EIATTR_EXIT_INSTR_OFFSETS
	.align		4
        /*00cc*/ 	.byte	0x04, 0x1c
        /*00ce*/ 	.short	(.L_151 - .L_150)


	//   ....[0]....
.L_150:
        /*00d0*/ 	.word	0x00000030


	//   ....[1]....
        /*00d4*/ 	.word	0x00000530


	//----- nvinfo : EIATTR_CRS_STACK_SIZE
	.align		4
.L_151:
        /*00d8*/ 	.byte	0x04, 0x1e
        /*00da*/ 	.short	(.L_153 - .L_152)
.L_152:
        /*00dc*/ 	.word	0x00000000


	//----- nvinfo : EIATTR_CBANK_PARAM_SIZE
	.align		4
.L_153:
        /*00e0*/ 	.byte	0x03, 0x19
        /*00e2*/ 	.short	0x0048


	//----- nvinfo : EIATTR_PARAM_CBANK
	.align		4
        /*00e4*/ 	.byte	0x04, 0x0a
        /*00e6*/ 	.short	(.L_155 - .L_154)
	.align		4
.L_154:
        /*00e8*/ 	.word	index@(.nv.constant0._Z19get_min_interblock6PKfPKiiPfiiiiiS3_Pi)
        /*00ec*/ 	.short	0x0380
        /*00ee*/ 	.short	0x0048


	//----- nvinfo : EIATTR_SW_WAR
	.align		4
.L_155:
        /*00f0*/ 	.byte	0x04, 0x36
        /*00f2*/ 	.short	(.L_157 - .L_156)
.L_156:
        /*00f4*/ 	.word	0x00000008
.L_157:


//--------------------- .nv.info._Z19get_min_intrablock6PKfPKiiiPfPi --------------------------
	.section	.nv.info._Z19get_min_intrablock6PKfPKiiiPfPi,"",@"SHT_CUDA_INFO"
	.sectionflags	@""
	.align	4


	//----- nvinfo : EIATTR_CUDA_API_VERSION
	.align		4
        /*0000*/ 	.byte	0x04, 0x37
        /*0002*/ 	.short	(.L_159 - .L_158)
.L_158:
        /*0004*/ 	.word	0x00000082


	//----- nvinfo : EIATTR_KPARAM_INFO
	.align		4
.L_159:
        /*0008*/ 	.byte	0x04, 0x17
        /*000a*/ 	.short	(.L_161 - .L_160)
.L_160:
        /*000c*/ 	.word	0x00000000
        /*0010*/ 	.short	0x0005
        /*0012*/ 	.short	0x0020
        /*0014*/ 	.byte	0x00, 0xf5, 0x21, 0x00


	//----- nvinfo : EIATTR_KPARAM_INFO
	.align		4
.L_161:
        /*0018*/ 	.byte	0x04, 0x17
        /*001a*/ 	.short	(.L_163 - .L_162)
.L_162:
        /*001c*/ 	.word	0x00000000
        /*0020*/ 	.short	0x0004
        /*0022*/ 	.short	0x0018
        /*0024*/ 	.byte	0x00, 0xf5, 0x21, 0x00


	//----- nvinfo : EIATTR_KPARAM_INFO
	.align		4
.L_163:
        /*0028*/ 	.byte	0x04, 0x17
        /*002a*/ 	.short	(.L_165 - .L_164)
.L_164:
        /*002c*/ 	.word	0x00000000
        /*0030*/ 	.short	0x0003
        /*0032*/ 	.short	0x0014
        /*0034*/ 	.byte	0x00, 0xf0, 0x11, 0x00


	//----- nvinfo : EIATTR_KPARAM_INFO
	.align		4
.L_165:
        /*0038*/ 	.byte	0x04, 0x17
        /*003a*/ 	.short	(.L_167 - .L_166)
.L_166:
        /*003c*/ 	.word	0x00000000
        /*0040*/ 	.short	0x0002
        /*0042*/ 	.short	0x0010
        /*0044*/ 	.byte	0x00, 0xf0, 0x11, 0x00


	//----- nvinfo : EIATTR_KPARAM_INFO
	.align		4
.L_167:
        /*0048*/ 	.byte	0x04, 0x17
        /*004a*/ 	.short	(.L_169 - .L_168)
.L_168:
        /*004c*/ 	.word	0x00000000
        /*0050*/ 	.short	0x0001
        /*0052*/ 	.short	0x0008
        /*0054*/ 	.byte	0x00, 0xf5, 0x21, 0x00


	//----- nvinfo : EIATTR_KPARAM_INFO
	.align		4
.L_169:
        /*0058*/ 	.byte	0x04, 0x17
        /*005a*/ 	.short	(.L_171 - .L_170)
.L_170:
        /*005c*/ 	.word	0x00000000
        /*0060*/ 	.short	0x0000
        /*0062*/ 	.short	0x0000
        /*0064*/ 	.byte	0x00, 0xf5, 0x21, 0x00


	//----- nvinfo : EIATTR_SPARSE_MMA_MASK
	.align		4
.L_171:
        /*0068*/ 	.byte	0x03, 0x50
        /*006a*/ 	.short	0x0000


	//----- nvinfo : EIATTR_MAXREG_COUNT
	.align		4
        /*006c*/ 	.byte	0x03, 0x1b
        /*006e*/ 	.short	0x00ff


	//----- nvinfo : EIATTR_NUM_BARRIERS
	.align		4
        /*0070*/ 	.byte	0x02, 0x4c
        /*0072*/ 	.byte	0x01
	.zero		1


	//----- nvinfo : EIATTR_MERCURY_ISA_VERSION
	.align		4
        /*0074*/ 	.byte	0x03, 0x5f
        /*0076*/ 	.short	0x0101


	//----- nvinfo : EIATTR_VRC_CTA_INIT_COUNT
	.align		4
        /*0078*/ 	.byte	0x02, 0x4a
	.zero		1
	.zero		1


	//----- nvinfo : EIATTR_EXIT_INSTR_OFFSETS
	.align		4
        /*007c*/ 	.byte	0x04, 0x1c
        /*007e*/ 	.short	(.L_173 - .L_172)


	//   ....[0]....
.L_172:
        /*0080*/ 	.word	0x00000030


	//   ....[1]....
        /*0084*/ 	.word	0x00000470


	//----- nvinfo : EIATTR_CRS_STACK_SIZE
	.align		4
.L_173:
        /*0088*/ 	.byte	0x04, 0x1e
        /*008a*/ 	.short	(.L_175 - .L_174)
.L_174:
        /*008c*/ 	.word	0x00000000


	//----- nvinfo : EIATTR_CBANK_PARAM_SIZE
	.align		4
.L_175:
        /*0090*/ 	.byte	0x03, 0x19
        /*0092*/ 	.short	0x0028


	//----- nvinfo : EIATTR_PARAM_CBANK
	.align		4
        /*0094*/ 	.byte	0x04, 0x0a
        /*0096*/ 	.short	(.L_177 - .L_176)
	.align		4
.L_176:
        /*0098*/ 	.word	index@(.nv.constant0._Z19get_min_intrablock6PKfPKiiiPfPi)
        /*009c*/ 	.short	0x0380
        /*009e*/ 	.short	0x0028


	//----- nvinfo : EIATTR_SW_WAR
	.align		4
.L_177:
        /*00a0*/ 	.byte	0x04, 0x36
        /*00a2*/ 	.short	(.L_179 - .L_178)
.L_178:
        /*00a4*/ 	.word	0x00000008
.L_179:


//--------------------- .nv.info._Z19get_min_interblock5PKfPKiiPfiiiiiiS3_Pi --------------------------
	.section	.nv.info._Z19get_min_interblock5PKfPKiiPfiiiiiiS3_Pi,"",@"SHT_CUDA_INFO"
	.sectionflags	@""
	.align	4


	//----- nvinfo : EIATTR_CUDA_API_VERSION
	.align		4
        /*0000*/ 	.byte	0x04, 0x37
        /*0002*/ 	.short	(.L_181 - .L_180)
.L_180:
        /*0004*/ 	.word	0x00000082


	//----- nvinfo : EIATTR_KPARAM_INFO
	.align		4
.L_181:
        /*0008*/ 	.byte	0x04, 0x17
        /*000a*/ 	.short	(.L_183 - .L_182)
.L_182:
        /*000c*/ 	.word	0x00000000
        /*0010*/ 	.short	0x000b
        /*0012*/ 	.short	0x0040
        /*0014*/ 	.byte	0x00, 0xf5, 0x21, 0x00


	//----- nvinfo : EIATTR_KPARAM_INFO
	.align		4
.L_183:
        /*0018*/ 	.byte	0x04, 0x17
        /*001a*/ 	.short	(.L_185 - .L_184)
.L_184:
        /*001c*/ 	.word	0x00000000
        /*0020*/ 	.short	0x000a
        /*0022*/ 	.short	0x0038
        /*0024*/ 	.byte	0x00, 0xf5, 0x21, 0x00


	//----- nvinfo : EIATTR_KPARAM_INFO
	.align		4
.L_185:
        /*0028*/ 	.byte	0x04, 0x17
        /*002a*/ 	.short	(.L_187 - .L_186)
.L_186:
        /*002c*/ 	.word	0x00000000
        /*0030*/ 	.short	0x0009
        /*0032*/ 	.short	0x0034
        /*0034*/ 	.byte	0x00, 0xf0, 0x11, 0x00


	//----- nvinfo : EIATTR_KPARAM_INFO
	.align		4
.L_187:
        /*0038*/ 	.byte	0x04, 0x17
        /*003a*/ 	.short	(.L_189 - .L_188)
.L_188:
        /*003c*/ 	.word	0x00000000
        /*0040*/ 	.short	0x0008
        /*0042*/ 	.short	0x0030
        /*0044*/ 	.byte	0x00, 0xf0, 0x11, 0x00


	//----- nvinfo : EIATTR_KPARAM_INFO
	.align		4
.L_189:
        /*0048*/ 	.byte	0x04, 0x17
        /*004a*/ 	.short	(.L_191 - .L_190)
.L_190:
        /*004c*/ 	.word	0x00000000
        /*0050*/ 	.short	0x0007
        /*0052*/ 	.short	0x002c
        /*0054*/ 	.byte	0x00, 0xf0, 0x11, 0x00


	//----- nvinfo : EIATTR_KPARAM_INFO
	.align		4
.L_191:
        /*0058*/ 	.byte	0x04, 0x17
        /*005a*/ 	.short	(.L_193 - .L_192)
.L_192:
        /*005c*/ 	.word	0x00000000
        /*0060*/ 	.short	0x0006
        /*0062*/ 	.short	0x0028
        /*0064*/ 	.byte	0x00, 0xf0, 0x11, 0x00


	//----- nvinfo : EIATTR_KPARAM_INFO
	.align		4
.L_193:
        /*0068*/ 	.byte	0x04, 0x17
        /*006a*/ 	.short	(.L_195 - .L_194)
.L_194:
        /*006c*/ 	.word	0x00000000
        /*0070*/ 	.short	0x0005
        /*0072*/ 	.short	0x0024
        /*0074*/ 	.byte	0x00, 0xf0, 0x11, 0x00


	//----- nvinfo : EIATTR_KPARAM_INFO
	.align		4
.L_195:
        /*0078*/ 	.byte	0x04, 0x17
        /*007a*/ 	.short	(.L_197 - .L_196)
.L_196:
        /*007c*/ 	.word	0x00000000
        /*0080*/ 	.short	0x0004
        /*0082*/ 	.short	0x0020
        /*0084*/ 	.byte	0x00, 0xf0, 0x11, 0x00


	//----- nvinfo : EIATTR_KPARAM_INFO
	.align		4
.L_197:
        /*0088*/ 	.byte	0x04, 0x17
        /*008a*/ 	.short	(.L_199 - .L_198)
.L_198:
        /*008c*/ 	.word	0x00000000
        /*0090*/ 	.short	0x0003
        /*0092*/ 	.short	0x0018
        /*0094*/ 	.byte	0x00, 0xf5, 0x21, 0x00


	//----- nvinfo : EIATTR_KPARAM_INFO
	.align		4
.L_199:
        /*0098*/ 	.byte	0x04, 0x17
        /*009a*/ 	.short	(.L_201 - .L_200)
.L_200:
        /*009c*/ 	.word	0x00000000
        /*00a0*/ 	.short	0x0002
        /*00a2*/ 	.short	0x0010
        /*00a4*/ 	.byte	0x00, 0xf0, 0x11, 0x00


	//----- nvinfo : EIATTR_KPARAM_INFO
	.align		4
.L_201:
        /*00a8*/ 	.byte	0x04, 0x17
        /*00aa*/ 	.short	(.L_203 - .L_202)
.L_202:
        /*00ac*/ 	.word	0x00000000
        /*00b0*/ 	.short	0x0001
        /*00b2*/ 	.short	0x0008
        /*00b4*/ 	.byte	0x00, 0xf5, 0x21, 0x00


	//----- nvinfo : EIATTR_KPARAM_INFO
	.align		4
.L_203:
        /*00b8*/ 	.byte	0x04, 0x17
        /*00ba*/ 	.short	(.L_205 - .L_204)
.L_204:
        /*00bc*/ 	.word	0x00000000
        /*00c0*/ 	.short	0x0000
        /*00c2*/ 	.short	0x0000
        /*00c4*/ 	.byte	0x00, 0xf5, 0x21, 0x00


	//----- nvinfo : EIATTR_SPARSE_MMA_MASK
	.align		4
.L_205:
        /*00c8*/ 	.byte	0x03, 0x50
        /*00ca*/ 	.short	0x0000


	//----- nvinfo : EIATTR_MAXREG_COUNT
	.align		4
        /*00cc*/ 	.byte	0x03, 0x1b
        /*00ce*/ 	.short	0x00ff


	//----- nvinfo : EIATTR_NUM_BARRIERS
	.align		4
        /*00d0*/ 	.byte	0x02, 0x4c
        /*00d2*/ 	.byte	0x01
	.zero		1


	//----- nvinfo : EIATTR_MERCURY_ISA_VERSION
	.align		4
        /*00d4*/ 	.byte	0x03, 0x5f
        /*00d6*/ 	.short	0x0101


	//----- nvinfo : EIATTR_VRC_CTA_INIT_COUNT
	.align		4
        /*00d8*/ 	.byte	0x02, 0x4a
	.zero		1
	.zero		1


	//----- nvinfo : EIATTR_EXIT_INSTR_OFFSETS
	.align		4
        /*00dc*/ 	.byte	0x04, 0x1c
        /*00de*/ 	.short	(.L_207 - .L_206)


	//   ....[0]....
.L_206:
        /*00e0*/ 	.word	0x00000300


	//   ....[1]....
        /*00e4*/ 	.word	0x00000490


	//----- nvinfo : EIATTR_CRS_STACK_SIZE
	.align		4
.L_207:
        /*00e8*/ 	.byte	0x04, 0x1e
        /*00ea*/ 	.short	(.L_209 - .L_208)
.L_208:
        /*00ec*/ 	.word	0x00000000


	//----- nvinfo : EIATTR_CBANK_PARAM_SIZE
	.align		4
.L_209:
        /*00f0*/ 	.byte	0x03, 0x19
        /*00f2*/ 	.short	0x0048


	//----- nvinfo : EIATTR_PARAM_CBANK
	.align		4
        /*00f4*/ 	.byte	0x04, 0x0a
        /*00f6*/ 	.short	(.L_211 - .L_210)
	.align		4
.L_210:
        /*00f8*/ 	.word	index@(.nv.constant0._Z19get_min_interblock5PKfPKiiPfiiiiiiS3_Pi)
        /*00fc*/ 	.short	0x0380
        /*00fe*/ 	.short	0x0048


	//----- nvinfo : EIATTR_SW_WAR
	.align		4
.L_211:
        /*0100*/ 	.byte	0x04, 0x36
        /*0102*/ 	.short	(.L_213 - .L_212)
.L_212:
        /*0104*/ 	.word	0x00000008
.L_213:


//--------------------- .nv.info._Z19get_min_interblock3PKfPKiPfiiiiiS3_Pi --------------------------
	.section	.nv.info._Z19get_min_interblock3PKfPKiPfiiiiiS3_Pi,"",@"SHT_CUDA_INFO"
	.sectionflags	@""
	.align	4


	//----- nvinfo : EIATTR_CUDA_API_VERSION
	.align		4
        /*0000*/ 	.byte	0x04, 0x37
        /*0002*/ 	.short	(.L_215 - .L_214)
.L_214:
        /*0004*/ 	.word	0x00000082


	//----- nvinfo : EIATTR_KPARAM_INFO
	.align		4
.L_215:
        /*0008*/ 	.byte	0x04, 0x17
        /*000a*/ 	.short	(.L_217 - .L_216)
.L_216:
        /*000c*/ 	.word	0x00000000
        /*0010*/ 	.short	0x0009
        /*0012*/ 	.short	0x0038
        /*0014*/ 	.byte	0x00, 0xf5, 0x21, 0x00


	//----- nvinfo : EIATTR_KPARAM_INFO
	.align		4
.L_217:
        /*0018*/ 	.byte	0x04, 0x17
        /*001a*/ 	.short	(.L_219 - .L_218)
.L_218:
        /*001c*/ 	.word	0x00000000
        /*0020*/ 	.short	0x0008
        /*0022*/ 	.short	0x0030
        /*0024*/ 	.byte	0x00, 0xf5, 0x21, 0x00


	//----- nvinfo : EIATTR_KPARAM_INFO
	.align		4
.L_219:
        /*0028*/ 	.byte	0x04, 0x17
        /*002a*/ 	.short	(.L_221 - .L_220)
.L_220:
        /*002c*/ 	.word	0x00000000
        /*0030*/ 	.short	0x0007
        /*0032*/ 	.short	0x0028
        /*0034*/ 	.byte	0x00, 0xf0, 0x11, 0x00


	//----- nvinfo : EIATTR_KPARAM_INFO
	.align		4
.L_221:
        /*0038*/ 	.byte	0x04, 0x17
        /*003a*/ 	.short	(.L_223 - .L_222)
.L_222:
        /*003c*/ 	.word	0x00000000
        /*0040*/ 	.short	0x0006
        /*0042*/ 	.short	0x0024
        /*0044*/ 	.byte	0x00, 0xf0, 0x11, 0x00


	//----- nvinfo : EIATTR_KPARAM_INFO
	.align		4
.L_223:
        /*0048*/ 	.byte	0x04, 0x17
        /*004a*/ 	.short	(.L_225 - .L_224)
.L_224:
        /*004c*/ 	.word	0x00000000
        /*0050*/ 	.short	0x0005
        /*0052*/ 	.short	0x0020
        /*0054*/ 	.byte	0x00, 0xf0, 0x11, 0x00


	//----- nvinfo : EIATTR_KPARAM_INFO
	.align		4
.L_225:
        /*0058*/ 	.byte	0x04, 0x17
        /*005a*/ 	.short	(.L_227 - .L_226)
.L_226:
        /*005c*/ 	.word	0x00000000
        /*0060*/ 	.short	0x0004
        /*0062*/ 	.short	0x001c
        /*0064*/ 	.byte	0x00, 0xf0, 0x11, 0x00


	//----- nvinfo : EIATTR_KPARAM_INFO
	.align		4
.L_227:
        /*0068*/ 	.byte	0x04, 0x17
        /*006a*/ 	.short	(.L_229 - .L_228)
.L_228:
        /*006c*/ 	.word	0x00000000
        /*0070*/ 	.short	0x0003
        /*0072*/ 	.short	0x0018
        /*0074*/ 	.byte	0x00, 0xf0, 0x11, 0x00


	//----- nvinfo : EIATTR_KPARAM_INFO
	.align		4
.L_229:
        /*0078*/ 	.byte	0x04, 0x17
        /*007a*/ 	.short	(.L_231 - .L_230)
.L_230:
        /*007c*/ 	.word	0x00000000
        /*0080*/ 	.short	0x0002
        /*0082*/ 	.short	0x0010
        /*0084*/ 	.byte	0x00, 0xf5, 0x21, 0x00


	//----- nvinfo : EIATTR_KPARAM_INFO
	.align		4
.L_231:
        /*0088*/ 	.byte	0x04, 0x17
        /*008a*/ 	.short	(.L_233 - .L_232)
.L_232:
        /*008c*/ 	.word	0x00000000
        /*0090*/ 	.short	0x0001
        /*0092*/ 	.short	0x0008
        /*0094*/ 	.byte	0x00, 0xf5, 0x21, 0x00


	//----- nvinfo : EIATTR_KPARAM_INFO
	.align		4
.L_233:
        /*0098*/ 	.byte	0x04, 0x17
        /*009a*/ 	.short	(.L_235 - .L_234)
.L_234:
        /*009c*/ 	.word	0x00000000
        /*00a0*/ 	.short	0x0000
        /*00a2*/ 	.short	0x0000
        /*00a4*/ 	.byte	0x00, 0xf5, 0x21, 0x00


	//----- nvinfo : EIATTR_SPARSE_MMA_MASK
	.align		4
.L_235:
        /*00a8*/ 	.byte	0x03, 0x50
        /*00aa*/ 	.short	0x0000


	//----- nvinfo : EIATTR_MAXREG_COUNT
	.align		4
        /*00ac*/ 	.byte	0x03, 0x1b
        /*00ae*/ 	.short	0x00ff


	//----- nvinfo : EIATTR_NUM_BARRIERS
	.align		4
        /*00b0*/ 	.byte	0x02, 0x4c
        /*00b2*/ 	.byte	0x01
	.zero		1


	//----- nvinfo : EIATTR_MERCURY_ISA_VERSION
	.align		4
        /*00b4*/ 	.byte	0x03, 0x5f
        /*00b6*/ 	.short	0x0101


	//----- nvinfo : EIATTR_VRC_CTA_INIT_COUNT
	.align		4
        /*00b8*/ 	.byte	0x02, 0x4a
	.zero		1
	.zero		1


	//----- nvinfo : EIATTR_EXIT_INSTR_OFFSETS
	.align		4
        /*00bc*/ 	.byte	0x04, 0x1c
        /*00be*/ 	.short	(.L_237 - .L_236)


	//   ....[0]....
.L_236:
        /*00c0*/ 	.word	0x000002c0


	//   ....[1]....
        /*00c4*/ 	.word	0x00000410


	//----- nvinfo : EIATTR_CRS_STACK_SIZE
	.align		4
.L_237:
        /*00c8*/ 	.byte	0x04, 0x1e
        /*00ca*/ 	.short	(.L_239 - .L_238)
.L_238:
        /*00cc*/ 	.word	0x00000000


	//----- nvinfo : EIATTR_CBANK_PARAM_SIZE
	.align		4
.L_239:
        /*00d0*/ 	.byte	0x03, 0x19
        /*00d2*/ 	.short	0x0040


	//----- nvinfo : EIATTR_PARAM_CBANK
	.align		4
        /*00d4*/ 	.byte	0x04, 0x0a
        /*00d6*/ 	.short	(.L_241 - .L_240)
	.align		4
.L_240:
        /*00d8*/ 	.word	index@(.nv.constant0._Z19get_min_interblock3PKfPKiPfiiiiiS3_Pi)
        /*00dc*/ 	.short	0x0380
        /*00de*/ 	.short	0x0040


	//----- nvinfo : EIATTR_SW_WAR
	.align		4
.L_241:
        /*00e0*/ 	.byte	0x04, 0x36
        /*00e2*/ 	.short	(.L_243 - .L_242)
.L_242:
        /*00e4*/ 	.word	0x00000008
.L_243:


//--------------------- .nv.info._Z19get_min_intrablock3PKfPKiiiiPfPi --------------------------
	.section	.nv.info._Z19get_min_intrablock3PKfPKiiiiPfPi,"",@"SHT_CUDA_INFO"
	.sectionflags	@""
	.align	4


	//----- nvinfo : EIATTR_CUDA_API_VERSION
	.align		4
        /*0000*/ 	.byte	0x04, 0x37
        /*0002*/ 	.short	(.L_245 - .L_244)
.L_244:
        /*0004*/ 	.word	0x00000082


	//----- nvinfo : EIATTR_KPARAM_INFO
	.align		4
.L_245:
        /*0008*/ 	.byte	0x04, 0x17
        /*000a*/ 	.short	(.L_247 - .L_246)
.L_246:
        /*000c*/ 	.word	0x00000000
        /*0010*/ 	.short	0x0006
        /*0012*/ 	.short	0x0028
        /*0014*/ 	.byte	0x00, 0xf5, 0x21, 0x00


	//----- nvinfo : EIATTR_KPARAM_INFO
	.align		4
.L_247:
        /*0018*/ 	.byte	0x04, 0x17
        /*001a*/ 	.short	(.L_249 - .L_248)
.L_248:
        /*001c*/ 	.word	0x00000000
        /*0020*/ 	.short	0x0005
        /*0022*/ 	.short	0x0020
        /*0024*/ 	.byte	0x00, 0xf5, 0x21, 0x00


	//----- nvinfo : EIATTR_KPARAM_INFO
	.align		4
.L_249:
        /*0028*/ 	.byte	0x04, 0x17
        /*002a*/ 	.short	(.L_251 - .L_250)
.L_250:
        /*002c*/ 	.word	0x00000000
        /*0030*/ 	.short	0x0004
        /*0032*/ 	.short	0x0018
        /*0034*/ 	.byte	0x00, 0xf0, 0x11, 0x00


	//----- nvinfo : EIATTR_KPARAM_INFO
	.align		4
.L_251:
        /*0038*/ 	.byte	0x04, 0x17
        /*003a*/ 	.short	(.L_253 - .L_252)
.L_252:
        /*003c*/ 	.word	0x00000000
        /*0040*/ 	.short	0x0003
        /*0042*/ 	.short	0x0014
        /*0044*/ 	.byte	0x00, 0xf0, 0x11, 0x00


	//----- nvinfo : EIATTR_KPARAM_INFO
	.align		4
.L_253:
        /*0048*/ 	.byte	0x04, 0x17
        /*004a*/ 	.short	(.L_255 - .L_254)
.L_254:
        /*004c*/ 	.word	0x00000000
        /*0050*/ 	.short	0x0002
        /*0052*/ 	.short	0x0010
        /*0054*/ 	.byte	0x00, 0xf0, 0x11, 0x00


	//----- nvinfo : EIATTR_KPARAM_INFO
	.align		4
.L_255:
        /*0058*/ 	.byte	0x04, 0x17
        /*005a*/ 	.short	(.L_257 - .L_256)
.L_256:
        /*005c*/ 	.word	0x00000000
        /*0060*/ 	.short	0x0001
        /*0062*/ 	.short	0x0008
        /*0064*/ 	.byte	0x00, 0xf5, 0x21, 0x00


	//----- nvinfo : EIATTR_KPARAM_INFO
	.align		4
.L_257:
        /*0068*/ 	.byte	0x04, 0x17
        /*006a*/ 	.short	(.L_259 - .L_258)
.L_258:
        /*006c*/ 	.word	0x00000000
        /*0070*/ 	.short	0x0000
        /*0072*/ 	.short	0x0000
        /*0074*/ 	.byte	0x00, 0xf5, 0x21, 0x00


	//----- nvinfo : EIATTR_SPARSE_MMA_MASK
	.align		4
.L_259:
        /*0078*/ 	.byte	0x03, 0x50
        /*007a*/ 	.short	0x0000


	//----- nvinfo : EIATTR_MAXREG_COUNT
	.align		4
        /*007c*/ 	.byte	0x03, 0x1b
        /*007e*/ 	.short	0x00ff


	//----- nvinfo : EIATTR_NUM_BARRIERS
	.align		4
        /*0080*/ 	.byte	0x02, 0x4c
        /*0082*/ 	.byte	0x01
	.zero		1


	//----- nvinfo : EIATTR_MERCURY_ISA_VERSION
	.align		4
        /*0084*/ 	.byte	0x03, 0x5f
        /*0086*/ 	.short	0x0101


	//----- nvinfo : EIATTR_VRC_CTA_INIT_COUNT
	.align		4
        /*0088*/ 	.byte	0x02, 0x4a
	.zero		1
	.zero		1


	//----- nvinfo : EIATTR_EXIT_INSTR_OFFSETS
	.align		4
        /*008c*/ 	.byte	0x04, 0x1c
        /*008e*/ 	.short	(.L_261 - .L_260)


	//   ....[0]....
.L_260:
        /*0090*/ 	.word	0x000002e0


	//   ....[1]....
        /*0094*/ 	.word	0x000003e0


	//----- nvinfo : EIATTR_CRS_STACK_SIZE
	.align		4
.L_261:
        /*0098*/ 	.byte	0x04, 0x1e
        /*009a*/ 	.short	(.L_263 - .L_262)
.L_262:
        /*009c*/ 	.word	0x00000000


	//----- nvinfo : EIATTR_CBANK_PARAM_SIZE
	.align		4
.L_263:
        /*00a0*/ 	.byte	0x03, 0x19
        /*00a2*/ 	.short	0x0030


	//----- nvinfo : EIATTR_PARAM_CBANK
	.align		4
        /*00a4*/ 	.byte	0x04, 0x0a
        /*00a6*/ 	.short	(.L_265 - .L_264)
	.align		4
.L_264:
        /*00a8*/ 	.word	index@(.nv.constant0._Z19get_min_intrablock3PKfPKiiiiPfPi)
        /*00ac*/ 	.short	0x0380
        /*00ae*/ 	.short	0x0030


	//----- nvinfo : EIATTR_SW_WAR
	.align		4
.L_265:
        /*00b0*/ 	.byte	0x04, 0x36
        /*00b2*/ 	.short	(.L_267 - .L_266)
.L_266:
        /*00b4*/ 	.word	0x00000008
.L_267:


//--------------------- .nv.info._Z6cdist3PKfiS0_iiiiiPfPi --------------------------
	.section	.nv.info._Z6cdist3PKfiS0_iiiiiPfPi,"",@"SHT_CUDA_INFO"
	.sectionflags	@""
	.align	4


	//----- nvinfo : EIATTR_CUDA_API_VERSION
	.align		4
        /*0000*/ 	.byte	0x04, 0x37
        /*0002*/ 	.short	(.L_269 - .L_268)
.L_268:
        /*0004*/ 	.word	0x00000082


	//----- nvinfo : EIATTR_KPARAM_INFO
	.align		4
.L_269:
        /*0008*/ 	.byte	0x04, 0x17
        /*000a*/ 	.short	(.L_271 - .L_270)
.L_270:
        /*000c*/ 	.word	0x00000000
        /*0010*/ 	.short	0x0009
        /*0012*/ 	.short	0x0038
        /*0014*/ 	.byte	0x00, 0xf5, 0x21, 0x00


	//----- nvinfo : EIATTR_KPARAM_INFO
	.align		4
.L_271:
        /*0018*/ 	.byte	0x04, 0x17
        /*001a*/ 	.short	(.L_273 - .L_272)
.L_272:
        /*001c*/ 	.word	0x00000000
        /*0020*/ 	.short	0x0008
        /*0022*/ 	.short	0x0030
        /*0024*/ 	.byte	0x00, 0xf5, 0x21, 0x00


	//----- nvinfo : EIATTR_KPARAM_INFO
	.align		4
.L_273:
        /*0028*/ 	.byte	0x04, 0x17
        /*002a*/ 	.short	(.L_275 - .L_274)
.L_274:
        /*002c*/ 	.word	0x00000000
        /*0030*/ 	.short	0x0007
        /*0032*/ 	.short	0x0028
        /*0034*/ 	.byte	0x00, 0xf0, 0x11, 0x00


	//----- nvinfo : EIATTR_KPARAM_INFO
	.align		4
.L_275:
        /*0038*/ 	.byte	0x04, 0x17
        /*003a*/ 	.short	(.L_277 - .L_276)
.L_276:
        /*003c*/ 	.word	0x00000000
        /*0040*/ 	.short	0x0006
        /*0042*/ 	.short	0x0024
        /*0044*/ 	.byte	0x00, 0xf0, 0x11, 0x00


	//----- nvinfo : EIATTR_KPARAM_INFO
	.align		4
.L_277:
        /*0048*/ 	.byte	0x04, 0x17
        /*004a*/ 	.short	(.L_279 - .L_278)
.L_278:
        /*004c*/ 	.word	0x00000000
        /*0050*/ 	.short	0x0005
        /*0052*/ 	.short	0x0020
        /*0054*/ 	.byte	0x00, 0xf0, 0x11, 0x00


	//----- nvinfo : EIATTR_KPARAM_INFO
	.align		4
.L_279:
        /*0058*/ 	.byte	0x04, 0x17
        /*005a*/ 	.short	(.L_281 - .L_280)
.L_280:
        /*005c*/ 	.word	0x00000000
        /*0060*/ 	.short	0x0004
        /*0062*/ 	.short	0x001c
        /*0064*/ 	.byte	0x00, 0xf0, 0x11, 0x00


	//----- nvinfo : EIATTR_KPARAM_INFO
	.align		4
.L_281:
        /*0068*/ 	.byte	0x04, 0x17
        /*006a*/ 	.short	(.L_283 - .L_282)
.L_282:
        /*006c*/ 	.word	0x00000000
        /*0070*/ 	.short	0x0003
        /*0072*/ 	.short	0x0018
        /*0074*/ 	.byte	0x00, 0xf0, 0x11, 0x00


	//----- nvinfo : EIATTR_KPARAM_INFO
	.align		4
.L_283:
        /*0078*/ 	.byte	0x04, 0x17
        /*007a*/ 	.short	(.L_285 - .L_284)
.L_284:
        /*007c*/ 	.word	0x00000000
        /*0080*/ 	.short	0x0002
        /*0082*/ 	.short	0x0010
        /*0084*/ 	.byte	0x00, 0xf5, 0x21, 0x00


	//----- nvinfo : EIATTR_KPARAM_INFO
	.align		4
.L_285:
        /*0088*/ 	.byte	0x04, 0x17
        /*008a*/ 	.short	(.L_287 - .L_286)
.L_286:
        /*008c*/ 	.word	0x00000000
        /*0090*/ 	.short	0x0001
        /*0092*/ 	.short	0x0008
        /*0094*/ 	.byte	0x00, 0xf0, 0x11, 0x00


	//----- nvinfo : EIATTR_KPARAM_INFO
	.align		4
.L_287:
        /*0098*/ 	.byte	0x04, 0x17
        /*009a*/ 	.short	(.L_289 - .L_288)
.L_288:
        /*009c*/ 	.word	0x00000000
        /*00a0*/ 	.short	0x0000
        /*00a2*/ 	.short	0x0000
        /*00a4*/ 	.byte	0x00, 0xf5, 0x21, 0x00


	//----- nvinfo : EIATTR_SPARSE_MMA_MASK
	.align		4
.L_289:
        /*00a8*/ 	.byte	0x03, 0x50
        /*00aa*/ 	.short	0x0000


	//----- nvinfo : EIATTR_MAXREG_COUNT
	.align		4
        /*00ac*/ 	.byte	0x03, 0x1b
        /*00ae*/ 	.short	0x00ff


	//----- nvinfo : EIATTR_NUM_BARRIERS
	.align		4
        /*00b0*/ 	.byte	0x02, 0x4c
        /*00b2*/ 	.byte	0x01
	.zero		1


	//----- nvinfo : EIATTR_MERCURY_ISA_VERSION
	.align		4
        /*00b4*/ 	.byte	0x03, 0x5f
        /*00b6*/ 	.short	0x0101


	//----- nvinfo : EIATTR_VRC_CTA_INIT_COUNT
	.align		4
        /*00b8*/ 	.byte	0x02, 0x4a
	.zero		1
	.zero		1


	//----- nvinfo : EIATTR_EXIT_INSTR_OFFSETS
	.align		4
        /*00bc*/ 	.byte	0x04, 0x1c
        /*00be*/ 	.short	(.L_291 - .L_290)


	//   ....[0]....
.L_290:
        /*00c0*/ 	.word	0x00000030


	//   ....[1]....
        /*00c4*/ 	.word	0x000009c0


	//----- nvinfo : EIATTR_CRS_STACK_SIZE
	.align		4
.L_291:
        /*00c8*/ 	.byte	0x04, 0x1e
        /*00ca*/ 	.short	(.L_293 - .L_292)
.L_292:
        /*00cc*/ 	.word	0x00000000


	//----- nvinfo : EIATTR_CBANK_PARAM_SIZE
	.align		4
.L_293:
        /*00d0*/ 	.byte	0x03, 0x19
        /*00d2*/ 	.short	0x0040


	//----- nvinfo : EIATTR_PARAM_CBANK
	.align		4
        /*00d4*/ 	.byte	0x04, 0x0a
        /*00d6*/ 	.short	(.L_295 - .L_294)
	.align		4
.L_294:
        /*00d8*/ 	.word	index@(.nv.constant0._Z6cdist3PKfiS0_iiiiiPfPi)
        /*00dc*/ 	.short	0x0380
        /*00de*/ 	.short	0x0040


	//----- nvinfo : EIATTR_SW_WAR
	.align		4
.L_295:
        /*00e0*/ 	.byte	0x04, 0x36
        /*00e2*/ 	.short	(.L_297 - .L_296)
.L_296:
        /*00e4*/ 	.word	0x00000008
.L_297:


//--------------------- .nv.info._Z22padded_cdist2_innerforPKfiS0_iiiPfPi --------------------------
	.section	.nv.info._Z22padded_cdist2_innerforPKfiS0_iiiPfPi,"",@"SHT_CUDA_INFO"
	.sectionflags	@""
	.align	4


	//----- nvinfo : EIATTR_CUDA_API_VERSION
	.align		4
        /*0000*/ 	.byte	0x04, 0x37
        /*0002*/ 	.short	(.L_299 - .L_298)
.L_298:
        /*0004*/ 	.word	0x00000082


	//----- nvinfo : EIATTR_KPARAM_INFO
	.align		4
.L_299:
        /*0008*/ 	.byte	0x04, 0x17
        /*000a*/ 	.short	(.L_301 - .L_300)
.L_300:
        /*000c*/ 	.word	0x00000000
        /*0010*/ 	.short	0x0007
        /*0012*/ 	.short	0x0030
        /*0014*/ 	.byte	0x00, 0xf5, 0x21, 0x00


	//----- nvinfo : EIATTR_KPARAM_INFO
	.align		4
.L_301:
        /*0018*/ 	.byte	0x04, 0x17
        /*001a*/ 	.short	(.L_303 - .L_302)
.L_302:
        /*001c*/ 	.word	0x00000000
        /*0020*/ 	.short	0x0006
        /*0022*/ 	.short	0x0028
        /*0024*/ 	.byte	0x00, 0xf5, 0x21, 0x00


	//----- nvinfo : EIATTR_KPARAM_INFO
	.align		4
.L_303:
        /*0028*/ 	.byte	0x04, 0x17
        /*002a*/ 	.short	(.L_305 - .L_304)
.L_304:
        /*002c*/ 	.word	0x00000000
        /*0030*/ 	.short	0x0005
        /*0032*/ 	.short	0x0020
        /*0034*/ 	.byte	0x00, 0xf0, 0x11, 0x00


	//----- nvinfo : EIATTR_KPARAM_INFO
	.align		4
.L_305:
        /*0038*/ 	.byte	0x04, 0x17
        /*003a*/ 	.short	(.L_307 - .L_306)
.L_306:
        /*003c*/ 	.word	0x00000000
        /*0040*/ 	.short	0x0004
        /*0042*/ 	.short	0x001c
        /*0044*/ 	.byte	0x00, 0xf0, 0x11, 0x00


	//----- nvinfo : EIATTR_KPARAM_INFO
	.align		4
.L_307:
        /*0048*/ 	.byte	0x04, 0x17
        /*004a*/ 	.short	(.L_309 - .L_308)
.L_308:
        /*004c*/ 	.word	0x00000000
        /*0050*/ 	.short	0x0003
        /*0052*/ 	.short	0x0018
        /*0054*/ 	.byte	0x00, 0xf0, 0x11, 0x00


	//----- nvinfo : EIATTR_KPARAM_INFO
	.align		4
.L_309:
        /*0058*/ 	.byte	0x04, 0x17
        /*005a*/ 	.short	(.L_311 - .L_310)
.L_310:
        /*005c*/ 	.word	0x00000000
        /*0060*/ 	.short	0x0002
        /*0062*/ 	.short	0x0010
        /*0064*/ 	.byte	0x00, 0xf5, 0x21, 0x00


	//----- nvinfo : EIATTR_KPARAM_INFO
	.align		4
.L_311:
        /*0068*/ 	.byte	0x04, 0x17
        /*006a*/ 	.short	(.L_313 - .L_312)
.L_312:
        /*006c*/ 	.word	0x00000000
        /*0070*/ 	.short	0x0001
        /*0072*/ 	.short	0x0008
        /*0074*/ 	.byte	0x00, 0xf0, 0x11, 0x00


	//----- nvinfo : EIATTR_KPARAM_INFO
	.align		4
.L_313:
        /*0078*/ 	.byte	0x04, 0x17
        /*007a*/ 	.short	(.L_315 - .L_314)
.L_314:
        /*007c*/ 	.word	0x00000000
        /*0080*/ 	.short	0x0000
        /*0082*/ 	.short	0x0000
        /*0084*/ 	.byte	0x00, 0xf5, 0x21, 0x00


	//----- nvinfo : EIATTR_SPARSE_MMA_MASK
	.align		4
.L_315:
        /*0088*/ 	.byte	0x03, 0x50
        /*008a*/ 	.short	0x0000


	//----- nvinfo : EIATTR_MAXREG_COUNT
	.align		4
        /*008c*/ 	.byte	0x03, 0x1b
        /*008e*/ 	.short	0x00ff


	//----- nvinfo : EIATTR_NUM_BARRIERS
	.align		4
        /*0090*/ 	.byte	0x02, 0x4c
        /*0092*/ 	.byte	0x01
	.zero		1


	//----- nvinfo : EIATTR_MERCURY_ISA_VERSION
	.align		4
        /*0094*/ 	.byte	0x03, 0x5f
        /*0096*/ 	.short	0x0101


	//----- nvinfo : EIATTR_VRC_CTA_INIT_COUNT
	.align		4
        /*0098*/ 	.byte	0x02, 0x4a
	.zero		1
	.zero		1


	//----- nvinfo : EIATTR_EXIT_INSTR_OFFSETS
	.align		4
        /*009c*/ 	.byte	0x04, 0x1c
        /*009e*/ 	.short	(.L_317 - .L_316)


	//   ....[0]....
.L_316:
        /*00a0*/ 	.word	0x00000030


	//   ....[1]....
        /*00a4*/ 	.word	0x00000950


	//----- nvinfo : EIATTR_CRS_STACK_SIZE
	.align		4
.L_317:
        /*00a8*/ 	.byte	0x04, 0x1e
        /*00aa*/ 	.short	(.L_319 - .L_318)
.L_318:
        /*00ac*/ 	.word	0x00000000


	//----- nvinfo : EIATTR_CBANK_PARAM_SIZE
	.align		4
.L_319:
        /*00b0*/ 	.byte	0x03, 0x19
        /*00b2*/ 	.short	0x0038


	//----- nvinfo : EIATTR_PARAM_CBANK
	.align		4
        /*00b4*/ 	.byte	0x04, 0x0a
        /*00b6*/ 	.short	(.L_321 - .L_320)
	.align		4
.L_320:
        /*00b8*/ 	.word	index@(.nv.constant0._Z22padded_cdist2_innerforPKfiS0_iiiPfPi)
        /*00bc*/ 	.short	0x0380
        /*00be*/ 	.short	0x0038


	//----- nvinfo : EIATTR_SW_WAR
	.align		4
.L_321:
        /*00c0*/ 	.byte	0x04, 0x36
        /*00c2*/ 	.short	(.L_323 - .L_322)
.L_322:
        /*00c4*/ 	.word	0x00000008
.L_323:


//--------------------- .nv.info._Z12padded_cdistPKfiS0_iiiiPfPi --------------------------
	.section	.nv.info._Z12padded_cdistPKfiS0_iiiiPfPi,"",@"SHT_CUDA_INFO"
	.sectionflags	@""
	.align	4


	//----- nvinfo : EIATTR_CUDA_API_VERSION
	.align		4
        /*0000*/ 	.byte	0x04, 0x37
        /*0002*/ 	.short	(.L_325 - .L_324)
.L_324:
        /*0004*/ 	.word	0x00000082


	//----- nvinfo : EIATTR_KPARAM_INFO
	.align		4
.L_325:
        /*0008*/ 	.byte	0x04, 0x17
        /*000a*/ 	.short	(.L_327 - .L_326)
.L_326:
        /*000c*/ 	.word	0x00000000
        /*0010*/ 	.short	0x0008
        /*0012*/ 	.short	0x0030
        /*0014*/ 	.byte	0x00, 0xf5, 0x21, 0x00


	//----- nvinfo : EIATTR_KPARAM_INFO
	.align		4
.L_327:
        /*0018*/ 	.byte	0x04, 0x17
        /*001a*/ 	.short	(.L_329 - .L_328)
.L_328:
        /*001c*/ 	.word	0x00000000
        /*0020*/ 	.short	0x0007
        /*0022*/ 	.short	0x0028
        /*0024*/ 	.byte	0x00, 0xf5, 0x21, 0x00


	//----- nvinfo : EIATTR_KPARAM_INFO
	.align		4
.L_329:
        /*0028*/ 	.byte	0x04, 0x17
        /*002a*/ 	.short	(.L_331 - .L_330)
.L_330:
        /*002c*/ 	.word	0x00000000
        /*0030*/ 	.short	0x0006
        /*0032*/ 	.short	0x0024
        /*0034*/ 	.byte	0x00, 0xf0, 0x11, 0x00


	//----- nvinfo : EIATTR_KPARAM_INFO
	.align		4
.L_331:
        /*0038*/ 	.byte	0x04, 0x17
        /*003a*/ 	.short	(.L_333 - .L_332)
.L_332:
        /*003c*/ 	.word	0x00000000
        /*0040*/ 	.short	0x0005
        /*0042*/ 	.short	0x0020
        /*0044*/ 	.byte	0x00, 0xf0, 0x11, 0x00


	//----- nvinfo : EIATTR_KPARAM_INFO
	.align		4
.L_333:
        /*0048*/ 	.byte	0x04, 0x17
        /*004a*/ 	.short	(.L_335 - .L_334)
.L_334:
        /*004c*/ 	.word	0x00000000
        /*0050*/ 	.short	0x0004
        /*0052*/ 	.short	0x001c
        /*0054*/ 	.byte	0x00, 0xf0, 0x11, 0x00


	//----- nvinfo : EIATTR_KPARAM_INFO
	.align		4
.L_335:
        /*0058*/ 	.byte	0x04, 0x17
        /*005a*/ 	.short	(.L_337 - .L_336)
.L_336:
        /*005c*/ 	.word	0x00000000
        /*0060*/ 	.short	0x0003
        /*0062*/ 	.short	0x0018
        /*0064*/ 	.byte	0x00, 0xf0, 0x11, 0x00


	//----- nvinfo : EIATTR_KPARAM_INFO
	.align		4
.L_337:
        /*0068*/ 	.byte	0x04, 0x17
        /*006a*/ 	.short	(.L_339 - .L_338)
.L_338:
        /*006c*/ 	.word	0x00000000
        /*0070*/ 	.short	0x0002
        /*0072*/ 	.short	0x0010
        /*0074*/ 	.byte	0x00, 0xf5, 0x21, 0x00


	//----- nvinfo : EIATTR_KPARAM_INFO
	.align		4
.L_339:
        /*0078*/ 	.byte	0x04, 0x17
        /*007a*/ 	.short	(.L_341 - .L_340)
.L_340:
        /*007c*/ 	.word	0x00000000
        /*0080*/ 	.short	0x0001
        /*0082*/ 	.short	0x0008
        /*0084*/ 	.byte	0x00, 0xf0, 0x11, 0x00


	//----- nvinfo : EIATTR_KPARAM_INFO
	.align		4
.L_341:
        /*0088*/ 	.byte	0x04, 0x17
        /*008a*/ 	.short	(.L_343 - .L_342)
.L_342:
        /*008c*/ 	.word	0x00000000
        /*0090*/ 	.short	0x0000
        /*0092*/ 	.short	0x0000
        /*0094*/ 	.byte	0x00, 0xf5, 0x21, 0x00


	//----- nvinfo : EIATTR_SPARSE_MMA_MASK
	.align		4
.L_343:
        /*0098*/ 	.byte	0x03, 0x50
        /*009a*/ 	.short	0x0000


	//----- nvinfo : EIATTR_MAXREG_COUNT
	.align		4
        /*009c*/ 	.byte	0x03, 0x1b
        /*009e*/ 	.short	0x00ff


	//----- nvinfo : EIATTR_NUM_BARRIERS
	.align		4
        /*00a0*/ 	.byte	0x02, 0x4c
        /*00a2*/ 	.byte	0x01
	.zero		1


	//----- nvinfo : EIATTR_MERCURY_ISA_VERSION
	.align		4
        /*00a4*/ 	.byte	0x03, 0x5f
        /*00a6*/ 	.short	0x0101


	//----- nvinfo : EIATTR_VRC_CTA_INIT_COUNT
	.align		4
        /*00a8*/ 	.byte	0x02, 0x4a
	.zero		1
	.zero		1


	//----- nvinfo : EIATTR_EXIT_INSTR_OFFSETS
	.align		4
        /*00ac*/ 	.byte	0x04, 0x1c
        /*00ae*/ 	.short	(.L_345 - .L_344)


	//   ....[0]....
.L_344:
        /*00b0*/ 	.word	0x000005b0


	//   ....[1]....
        /*00b4*/ 	.word	0x00000910


	//----- nvinfo : EIATTR_CRS_STACK_SIZE
	.align		4
.L_345:
        /*00b8*/ 	.byte	0x04, 0x1e
        /*00ba*/ 	.short	(.L_347 - .L_346)
.L_346:
        /*00bc*/ 	.word	0x00000000


	//----- nvinfo : EIATTR_CBANK_PARAM_SIZE
	.align		4
.L_347:
        /*00c0*/ 	.byte	0x03, 0x19
        /*00c2*/ 	.short	0x0038


	//----- nvinfo : EIATTR_PARAM_CBANK
	.align		4
        /*00c4*/ 	.byte	0x04, 0x0a
        /*00c6*/ 	.short	(.L_349 - .L_348)
	.align		4
.L_348:
        /*00c8*/ 	.word	index@(.nv.constant0._Z12padded_cdistPKfiS0_iiiiPfPi)
        /*00cc*/ 	.short	0x0380
        /*00ce*/ 	.short	0x0038


	//----- nvinfo : EIATTR_SW_WAR
	.align		4
.L_349:
        /*00d0*/ 	.byte	0x04, 0x36
        /*00d2*/ 	.short	(.L_351 - .L_350)
.L_350:
        /*00d4*/ 	.word	0x00000008
.L_351:


//--------------------- .nv.callgraph             --------------------------
	.section	.nv.callgraph,"",@"SHT_CUDA_CALLGRAPH"
	.align	4
	.sectionentsize	8
	.align		4
        /*0000*/ 	.word	0x00000000
	.align		4
        /*0004*/ 	.word	0xffffffff
	.align		4
        /*0008*/ 	.word	0x00000000
	.align		4
        /*000c*/ 	.word	0xfffffffe
	.align		4
        /*0010*/ 	.word	0x00000000
	.align		4
        /*0014*/ 	.word	0xfffffffd
	.align		4
        /*0018*/ 	.word	0x00000000
	.align		4
        /*001c*/ 	.word	0xfffffffc


//--------------------- .text._Z25gpu_custom_insertion_sortPfPiiiiiS_S0_ --------------------------
	.section	.text._Z25gpu_custom_insertion_sortPfPiiiiiS_S0_,"ax",@progbits
	.align	128
        .global         _Z25gpu_custom_insertion_sortPfPiiiiiS_S0_
        .type           _Z25gpu_custom_insertion_sortPfPiiiiiS_S0_,@function
        .size           _Z25gpu_custom_insertion_sortPfPiiiiiS_S0_,(.L_x_143 - _Z25gpu_custom_insertion_sortPfPiiiiiS_S0_)
        .other          _Z25gpu_custom_insertion_sortPfPiiiiiS_S0_,@"STO_CUDA_ENTRY STV_DEFAULT"
_Z25gpu_custom_insertion_sortPfPiiiiiS_S0_:
.text._Z25gpu_custom_insertion_sortPfPiiiiiS_S0_:
[----:B------:R-:W-:Y:S01]  /*0000*/  LDC R1, c[0x0][0x37c] ;  /* 0x0000df00ff017b82 */ /* 0x000fe20000000800 */
[----:B------:R-:W0:Y:S07]  /*0010*/  S2R R20, SR_TID.X ;  /* 0x0000000000147919 */ /* 0x000e2e0000002100 */
[----:B------:R-:W1:Y:S01]  /*0020*/  S2UR UR4, SR_CTAID.X ;  /* 0x00000000000479c3 */ /* 0x000e620000002500 */
[----:B------:R-:W1:Y:S01]  /*0030*/  LDCU UR5, c[0x0][0x360] ;  /* 0x00006c00ff0577ac */ /* 0x000e620008000800 */
[----:B------:R-:W2:Y:S06]  /*0040*/  LDCU.64 UR8, c[0x0][0x358] ;  /* 0x00006b00ff0877ac */ /* 0x000eac0008000a00 */
[----:B------:R-:W3:Y:S01]  /*0050*/  LDC.64 R2, c[0x0][0x388] ;  /* 0x0000e200ff027b82 */ /* 0x000ee20000000a00 */
[----:B------:R-:W4:Y:S01]  /*0060*/  LDCU UR6, c[0x0][0x390] ;  /* 0x00007200ff0677ac */ /* 0x000f220008000800 */
[----:B-1----:R-:W-:-:S02]  /*0070*/  UIMAD UR4, UR4, UR5, URZ ;  /* 0x00000005040472a4 */ /* 0x002fc4000f8e02ff */
[----:B----4-:R-:W-:-:S04]  /*0080*/  UISETP.GE.AND UP0, UPT, UR6, 0x2, UPT ;  /* 0x000000020600788c */ /* 0x010fc8000bf06270 */
[----:B0-----:R-:W-:-:S05]  /*0090*/  IADD3 R0, PT, PT, R20, UR4, RZ ;  /* 0x0000000414007c10 */ /* 0x001fca000fffe0ff */
[----:B---3--:R-:W-:-:S05]  /*00a0*/  IMAD.WIDE R2, R0, 0x4, R2 ;  /* 0x0000000400027825 */ /* 0x008fca00078e0202 */
[----:B--2---:R0:W-:Y:S01]  /*00b0*/  STG.E desc[UR8][R2.64], RZ ;  /* 0x000000ff02007986 */ /* 0x0041e2000c101908 */
[----:B------:R-:W-:Y:S05]  /*00c0*/  BRA.U !UP0, `(.L_x_0) ;  /* 0x0000000d08047547 */ /* 0x000fea000b800000 */
[----:B------:R-:W1:Y:S01]  /*00d0*/  LDC R4, c[0x0][0x394] ;  /* 0x0000e500ff047b82 */ /* 0x000e620000000800 */
[----:B------:R-:W2:Y:S07]  /*00e0*/  LDCU UR5, c[0x0][0x398] ;  /* 0x00007300ff0577ac */ /* 0x000eae0008000800 */
[----:B------:R-:W3:Y:S01]  /*00f0*/  LDC.64 R6, c[0x0][0x380] ;  /* 0x0000e000ff067b82 */ /* 0x000ee20000000a00 */
[----:B--2---:R-:W-:Y:S02]  /*0100*/  MOV R19, UR5 ;  /* 0x0000000500137c02 */ /* 0x004fe40008000f00 */
[----:B-1----:R-:W-:-:S02]  /*0110*/  ISETP.GE.AND P0, PT, R4, 0x2, PT ;  /* 0x000000020400780c */ /* 0x002fc40003f06270 */
[----:B------:R-:W-:-:S05]  /*0120*/  IADD3 R15, PT, PT, R4, -0x1, RZ ;  /* 0xffffffff040f7810 */ /* 0x000fca0007ffe0ff */
[----:B------:R-:W-:-:S04]  /*0130*/  IMAD R5, R15, R19, R0 ;  /* 0x000000130f057224 */ /* 0x000fc800078e0200 */
[----:B---3--:R-:W-:Y:S02]  /*0140*/  IMAD.WIDE R4, R5, 0x4, R6 ;  /* 0x0000000405047825 */ /* 0x008fe400078e0206 */
[----:B------:R-:W-:Y:S05]  /*0150*/  @!P0 BRA `(.L_x_1) ;  /* 0x0000000000b88947 */ /* 0x000fea0003800000 */
[----:B------:R-:W-:-:S07]  /*0160*/  HFMA2 R6, -RZ, RZ, 0, 5.9604644775390625e-08 ;  /* 0x00000001ff067431 */ /* 0x000fce00000001ff */
.L_x_8:
[----:B------:R-:W1:Y:S01]  /*0170*/  LDC.64 R8, c[0x0][0x380] ;  /* 0x0000e000ff087b82 */ /* 0x000e620000000a00 */
[----:B------:R-:W2:Y:S02]  /*0180*/  LDCU UR5, c[0x0][0x398] ;  /* 0x00007300ff0577ac */ /* 0x000ea40008000800 */
[----:B--2---:R-:W-:Y:S01]  /*0190*/  IMAD R7, R6, UR5, R0 ;  /* 0x0000000506077c24 */ /* 0x004fe2000f8e0200 */
[----:B------:R-:W2:Y:S03]  /*01a0*/  LDCU UR5, c[0x0][0x394] ;  /* 0x00007280ff0577ac */ /* 0x000ea60008000800 */
[----:B-1----:R-:W-:-:S05]  /*01b0*/  IMAD.WIDE R8, R7, 0x4, R8 ;  /* 0x0000000407087825 */ /* 0x002fca00078e0208 */
[----:B------:R1:W5:Y:S01]  /*01c0*/  LDG.E R7, desc[UR8][R8.64] ;  /* 0x0000000808077981 */ /* 0x000362000c1e1900 */
[----:B------:R-:W-:Y:S01]  /*01d0*/  BSSY.RECONVERGENT B0, `(.L_x_2) ;  /* 0x0000021000007945 */ /* 0x000fe20003800200 */
[----:B--2---:R-:W-:-:S13]  /*01e0*/  ISETP.GE.AND P0, PT, R6, UR5, PT ;  /* 0x0000000506007c0c */ /* 0x004fda000bf06270 */
[----:B-1----:R-:W-:Y:S05]  /*01f0*/  @!P0 BRA `(.L_x_3) ;  /* 0x00000000000c8947 */ /* 0x002fea0003800000 */
[----:B------:R-:W2:Y:S02]  /*0200*/  LDG.E R8, desc[UR8][R4.64] ;  /* 0x0000000804087981 */ /* 0x000ea4000c1e1900 */
[----:B--2--5:R-:W-:-:S13]  /*0210*/  FSETP.GE.AND P0, PT, R7, R8, PT ;  /* 0x000000080700720b */ /* 0x024fda0003f06000 */
[----:B------:R-:W-:Y:S05]  /*0220*/  @P0 BRA `(.L_x_4) ;  /* 0x00000000006c0947 */ /* 0x000fea0003800000 */
.L_x_3:
[----:B------:R-:W1:Y:S01]  /*0230*/  LDC R23, c[0x0][0x398] ;  /* 0x0000e600ff177b82 */ /* 0x000e620000000800 */
[----:B------:R-:W-:Y:S01]  /*0240*/  BSSY.RECONVERGENT B1, `(.L_x_5) ;  /* 0x0000013000017945 */ /* 0x000fe20003800200 */
[----:B------:R-:W-:-:S06]  /*0250*/  VIMNMX R14, PT, PT, R15, R6, PT ;  /* 0x000000060f0e7248 */ /* 0x000fcc0003fe0100 */
[----:B------:R-:W2:Y:S02]  /*0260*/  LDC.64 R8, c[0x0][0x380] ;  /* 0x0000e000ff087b82 */ /* 0x000ea40000000a00 */
.L_x_7:
[----:B------:R-:W-:-:S05]  /*0270*/  IADD3 R18, PT, PT, R14, -0x1, RZ ;  /* 0xffffffff0e127810 */ /* 0x000fca0007ffe0ff */
[----:B-1----:R-:W-:-:S05]  /*0280*/  IMAD R13, R18, R23, RZ ;  /* 0x00000017120d7224 */ /* 0x002fca00078e02ff */
[----:B---3--:R-:W-:-:S05]  /*0290*/  IADD3 R11, PT, PT, R0, R13, RZ ;  /* 0x0000000d000b7210 */ /* 0x008fca0007ffe0ff */
[----:B--2---:R-:W-:-:S05]  /*02a0*/  IMAD.WIDE R10, R11, 0x4, R8 ;  /* 0x000000040b0a7825 */ /* 0x004fca00078e0208 */
[----:B------:R-:W2:Y:S02]  /*02b0*/  LDG.E R21, desc[UR8][R10.64] ;  /* 0x000000080a157981 */ /* 0x000ea4000c1e1900 */
[----:B--2--5:R-:W-:-:S13]  /*02c0*/  FSETP.GT.AND P0, PT, R21, R7, PT ;  /* 0x000000071500720b */ /* 0x024fda0003f04000 */
[----:B------:R-:W-:Y:S05]  /*02d0*/  @!P0 BRA `(.L_x_6) ;  /* 0x0000000000248947 */ /* 0x000fea0003800000 */
[----:B------:R-:W-:-:S04]  /*02e0*/  IMAD.WIDE R10, R23, 0x4, R10 ;  /* 0x00000004170a7825 */ /* 0x000fc800078e020a */
[----:B------:R-:W-:Y:S01]  /*02f0*/  IMAD.WIDE R12, R13, 0x4, R2 ;  /* 0x000000040d0c7825 */ /* 0x000fe200078e0202 */
[----:B------:R3:W-:Y:S04]  /*0300*/  STG.E desc[UR8][R10.64], R21 ;  /* 0x000000150a007986 */ /* 0x0007e8000c101908 */
[----:B------:R-:W2:Y:S01]  /*0310*/  LDG.E R19, desc[UR8][R12.64] ;  /* 0x000000080c137981 */ /* 0x000ea2000c1e1900 */
[----:B------:R-:W-:Y:S01]  /*0320*/  IMAD.WIDE R16, R23, 0x4, R12 ;  /* 0x0000000417107825 */ /* 0x000fe200078e020c */
[----:B------:R-:W-:Y:S02]  /*0330*/  ISETP.GT.AND P0, PT, R14, 0x1, PT ;  /* 0x000000010e00780c */ /* 0x000fe40003f04270 */
[----:B------:R-:W-:Y:S02]  /*0340*/  MOV R14, R18 ;  /* 0x00000012000e7202 */ /* 0x000fe40000000f00 */
[----:B--2---:R3:W-:Y:S09]  /*0350*/  STG.E desc[UR8][R16.64], R19 ;  /* 0x0000001310007986 */ /* 0x0047f2000c101908 */
[----:B------:R-:W-:Y:S05]  /*0360*/  @P0 BRA `(.L_x_7) ;  /* 0xfffffffc00c00947 */ /* 0x000fea000383ffff */
.L_x_6:
[----:B------:R-:W-:Y:S05]  /*0370*/  BSYNC.RECONVERGENT B1 ;  /* 0x0000000000017941 */ /* 0x000fea0003800200 */
.L_x_5:
[----:B---3--:R-:W-:-:S05]  /*0380*/  IMAD R11, R14, R23, RZ ;  /* 0x000000170e0b7224 */ /* 0x008fca00078e02ff */
[----:B------:R-:W-:Y:S01]  /*0390*/  IADD3 R13, PT, PT, R0, R11, RZ ;  /* 0x0000000b000d7210 */ /* 0x000fe20007ffe0ff */
[----:B------:R-:W-:-:S04]  /*03a0*/  IMAD.WIDE R10, R11, 0x4, R2 ;  /* 0x000000040b0a7825 */ /* 0x000fc800078e0202 */
[----:B------:R-:W-:-:S05]  /*03b0*/  IMAD.WIDE R8, R13, 0x4, R8 ;  /* 0x000000040d087825 */ /* 0x000fca00078e0208 */
[----:B------:R1:W-:Y:S04]  /*03c0*/  STG.E desc[UR8][R8.64], R7 ;  /* 0x0000000708007986 */ /* 0x0003e8000c101908 */
[----:B------:R1:W-:Y:S02]  /*03d0*/  STG.E desc[UR8][R10.64], R6 ;  /* 0x000000060a007986 */ /* 0x0003e4000c101908 */
.L_x_4:
[----:B------:R-:W-:Y:S05]  /*03e0*/  BSYNC.RECONVERGENT B0 ;  /* 0x0000000000007941 */ /* 0x000fea0003800200 */
.L_x_2:
[----:B------:R-:W2:Y:S01]  /*03f0*/  LDCU UR5, c[0x0][0x390] ;  /* 0x00007200ff0577ac */ /* 0x000ea20008000800 */
[----:B-1----:R-:W-:-:S04]  /*0400*/  IADD3 R6, PT, PT, R6, 0x1, RZ ;  /* 0x0000000106067810 */ /* 0x002fc80007ffe0ff */
[----:B--2---:R-:W-:-:S13]  /*0410*/  ISETP.NE.AND P0, PT, R6, UR5, PT ;  /* 0x0000000506007c0c */ /* 0x004fda000bf05270 */
[----:B------:R-:W-:Y:S05]  /*0420*/  @!P0 BRA `(.L_x_0) ;  /* 0x00000008002c8947 */ /* 0x000fea0003800000 */
[----:B------:R-:W-:Y:S05]  /*0430*/  BRA `(.L_x_8) ;  /* 0xfffffffc004c7947 */ /* 0x000fea000383ffff */
.L_x_1:
[----:B------:R-:W-:Y:S01]  /*0440*/  UIADD3 UR5, UPT, UPT, UR6, -0x1, URZ ;  /* 0xffffffff06057890 */ /* 0x000fe2000fffe0ff */
[----:B------:R-:W-:Y:S01]  /*0450*/  HFMA2 R14, -RZ, RZ, 0, 5.9604644775390625e-08 ;  /* 0x00000001ff0e7431 */ /* 0x000fe200000001ff */
[----:B------:R-:W-:Y:S02]  /*0460*/  UIADD3 UR6, UPT, UPT, UR6, -0x2, URZ ;  /* 0xfffffffe06067890 */ /* 0x000fe4000fffe0ff */
[----:B------:R-:W-:Y:S02]  /*0470*/  ULOP3.LUT UR7, UR5, 0x3, URZ, 0xc0, !UPT ;  /* 0x0000000305077892 */ /* 0x000fe4000f8ec0ff */
[----:B------:R-:W-:-:S09]  /*0480*/  UISETP.GE.U32.AND UP0, UPT, UR6, 0x3, UPT ;  /* 0x000000030600788c */ /* 0x000fd2000bf06070 */
[----:B------:R-:W-:Y:S05]  /*0490*/  BRA.U !UP0, `(.L_x_9) ;  /* 0x0000000508b87547 */ /* 0x000fea000b800000 */
[----:B------:R-:W-:Y:S01]  /*04a0*/  IADD3 R8, PT, PT, R19, UR4, R20 ;  /* 0x0000000413087c10 */ /* 0x000fe2000fffe014 */
[----:B------:R-:W2:Y:S04]  /*04b0*/  LDG.E R9, desc[UR8][R4.64] ;  /* 0x0000000804097981 */ /* 0x000ea8000c1e1900 */
[----:B------:R-:W-:-:S05]  /*04c0*/  IMAD.WIDE R12, R8, 0x4, R6 ;  /* 0x00000004080c7825 */ /* 0x000fca00078e0206 */
[----:B------:R-:W2:Y:S02]  /*04d0*/  LDG.E R14, desc[UR8][R12.64] ;  /* 0x000000080c0e7981 */ /* 0x000ea4000c1e1900 */
[----:B--2---:R-:W-:-:S13]  /*04e0*/  FSETP.GE.AND P0, PT, R14, R9, PT ;  /* 0x000000090e00720b */ /* 0x004fda0003f06000 */
[----:B------:R-:W-:-:S05]  /*04f0*/  @!P0 VIMNMX R10, PT, PT, R15, 0x1, PT ;  /* 0x000000010f0a8848 */ /* 0x000fca0003fe0100 */
[----:B------:R-:W-:-:S05]  /*0500*/  @!P0 IMAD R25, R10, R19, RZ ;  /* 0x000000130a198224 */ /* 0x000fca00078e02ff */
[----:B------:R-:W-:Y:S01]  /*0510*/  @!P0 IADD3 R17, PT, PT, R0, R25, RZ ;  /* 0x0000001900118210 */ /* 0x000fe20007ffe0ff */
[----:B------:R-:W-:Y:S01]  /*0520*/  @!P0 IMAD.WIDE R24, R25, 0x4, R2 ;  /* 0x0000000419188825 */ /* 0x000fe200078e0202 */
[----:B------:R-:W-:-:S03]  /*0530*/  @!P0 MOV R21, 0x1 ;  /* 0x0000000100158802 */ /* 0x000fc60000000f00 */
[----:B------:R-:W-:-:S04]  /*0540*/  @!P0 IMAD.WIDE R16, R17, 0x4, R6 ;  /* 0x0000000411108825 */ /* 0x000fc800078e0206 */
[----:B------:R-:W-:Y:S01]  /*0550*/  IMAD.WIDE R10, R19, 0x4, R12 ;  /* 0x00000004130a7825 */ /* 0x000fe200078e020c */
[----:B------:R1:W-:Y:S04]  /*0560*/  @!P0 STG.E desc[UR8][R16.64], R14 ;  /* 0x0000000e10008986 */ /* 0x0003e8000c101908 */
[----:B------:R-:W-:Y:S04]  /*0570*/  @!P0 STG.E desc[UR8][R24.64], R21 ;  /* 0x0000001518008986 */ /* 0x000fe8000c101908 */
[----:B------:R-:W2:Y:S04]  /*0580*/  @!P0 LDG.E R9, desc[UR8][R4.64] ;  /* 0x0000000804098981 */ /* 0x000ea8000c1e1900 */
        /* <DEDUP_REMOVED lines=8> */
[C---:B------:R-:W-:Y:S01]  /*0610*/  IMAD.WIDE R12, R19.reuse, 0x4, R10 ;  /* 0x00000004130c7825 */ /* 0x040fe200078e020a */
[----:B------:R2:W-:Y:S04]  /*0620*/  @!P0 STG.E desc[UR8][R22.64], R18 ;  /* 0x0000001216008986 */ /* 0x0005e8000c101908 */
[----:B------:R-:W-:Y:S04]  /*0630*/  @!P0 STG.E desc[UR8][R26.64], R29 ;  /* 0x0000001d1a008986 */ /* 0x000fe8000c101908 */
[----:B------:R-:W3:Y:S04]  /*0640*/  @!P0 LDG.E R9, desc[UR8][R4.64] ;  /* 0x0000000804098981 */ /* 0x000ee8000c1e1900 */
[----:B-1----:R-:W3:Y:S01]  /*0650*/  LDG.E R14, desc[UR8][R12.64] ;  /* 0x000000080c0e7981 */ /* 0x002ee2000c1e1900 */
[----:B--2---:R-:W-:Y:S01]  /*0660*/  IMAD.WIDE R22, R19, 0x4, R12 ;  /* 0x0000000413167825 */ /* 0x004fe200078e020c */
[----:B---3--:R-:W-:-:S13]  /*0670*/  FSETP.GE.AND P0, PT, R14, R9, PT ;  /* 0x000000090e00720b */ /* 0x008fda0003f06000 */
[----:B------:R-:W-:-:S05]  /*0680*/  @!P0 VIMNMX R10, PT, PT, R15, 0x3, PT ;  /* 0x000000030f0a8848 */ /* 0x000fca0003fe0100 */
[----:B------:R-:W-:-:S05]  /*0690*/  @!P0 IMAD R17, R10, R19, RZ ;  /* 0x000000130a118224 */ /* 0x000fca00078e02ff */
[----:B------:R-:W-:Y:S01]  /*06a0*/  @!P0 IADD3 R11, PT, PT, R0, R17, RZ ;  /* 0x00000011000b8210 */ /* 0x000fe20007ffe0ff */
[----:B------:R-:W-:Y:S01]  /*06b0*/  @!P0 IMAD.WIDE R16, R17, 0x4, R2 ;  /* 0x0000000411108825 */ /* 0x000fe200078e0202 */
[----:B------:R-:W-:-:S03]  /*06c0*/  @!P0 MOV R21, 0x3 ;  /* 0x0000000300158802 */ /* 0x000fc60000000f00 */
[----:B------:R-:W-:-:S05]  /*06d0*/  @!P0 IMAD.WIDE R10, R11, 0x4, R6 ;  /* 0x000000040b0a8825 */ /* 0x000fca00078e0206 */
[----:B------:R1:W-:Y:S04]  /*06e0*/  @!P0 STG.E desc[UR8][R10.64], R14 ;  /* 0x0000000e0a008986 */ /* 0x0003e8000c101908 */
[----:B------:R2:W-:Y:S04]  /*06f0*/  @!P0 STG.E desc[UR8][R16.64], R21 ;  /* 0x0000001510008986 */ /* 0x0005e8000c101908 */
[----:B------:R-:W3:Y:S04]  /*0700*/  LDG.E R22, desc[UR8][R22.64] ;  /* 0x0000000816167981 */ /* 0x000ee8000c1e1900 */
[----:B------:R-:W3:Y:S01]  /*0710*/  @!P0 LDG.E R9, desc[UR8][R4.64] ;  /* 0x0000000804098981 */ /* 0x000ee2000c1e1900 */
[----:B------:R-:W-:-:S04]  /*0720*/  ULOP3.LUT UR5, UR5, 0xfffffffc, URZ, 0xc0, !UPT ;  /* 0xfffffffc05057892 */ /* 0x000fc8000f8ec0ff */
[----:B------:R-:W-:-:S04]  /*0730*/  UIADD3 UR5, UPT, UPT, -UR5, 0x4, URZ ;  /* 0x0000000405057890 */ /* 0x000fc8000fffe1ff */
[----:B------:R-:W-:Y:S01]  /*0740*/  UISETP.NE.AND UP0, UPT, UR5, URZ, UPT ;  /* 0x000000ff0500728c */ /* 0x000fe2000bf05270 */
[----:B-1----:R-:W-:Y:S02]  /*0750*/  MOV R14, 0x6 ;  /* 0x00000006000e7802 */ /* 0x002fe40000000f00 */
[----:B------:R-:W-:Y:S02]  /*0760*/  LEA R18, R19, R8, 0x2 ;  /* 0x0000000813127211 */ /* 0x000fe400078e10ff */
        /* <DEDUP_REMOVED lines=8> */
[----:B------:R2:W-:Y:S01]  /*07f0*/  @!P0 STG.E desc[UR8][R12.64], R25 ;  /* 0x000000190c008986 */ /* 0x0005e2000c101908 */
[----:B------:R-:W-:Y:S05]  /*0800*/  BRA.U !UP0, `(.L_x_10) ;  /* 0x0000000108d87547 */ /* 0x000fea000b800000 */
[----:B------:R-:W1:Y:S08]  /*0810*/  LDC R19, c[0x0][0x398] ;  /* 0x0000e600ff137b82 */ /* 0x000e700000000800 */
[----:B--2---:R-:W2:Y:S02]  /*0820*/  LDC.64 R6, c[0x0][0x380] ;  /* 0x0000e000ff067b82 */ /* 0x004ea40000000a00 */
.L_x_11:
[----:B--2-4-:R-:W-:Y:S01]  /*0830*/  IMAD.WIDE R8, R18, 0x4, R6 ;  /* 0x0000000412087825 */ /* 0x014fe200078e0206 */
[----:B------:R-:W2:Y:S04]  /*0840*/  LDG.E R21, desc[UR8][R4.64] ;  /* 0x0000000804157981 */ /* 0x000ea8000c1e1900 */
[----:B------:R-:W2:Y:S01]  /*0850*/  LDG.E R27, desc[UR8][R8.64] ;  /* 0x00000008081b7981 */ /* 0x000ea2000c1e1900 */
[----:B-1----:R-:W-:Y:S01]  /*0860*/  IMAD.WIDE R16, R19, 0x4, R8 ;  /* 0x0000000413107825 */ /* 0x002fe200078e0208 */
[----:B--2---:R-:W-:-:S13]  /*0870*/  FSETP.GE.AND P0, PT, R27, R21, PT ;  /* 0x000000151b00720b */ /* 0x004fda0003f06000 */
[----:B------:R-:W-:-:S04]  /*0880*/  @!P0 IADD3 R26, PT, PT, R14, -0x1, RZ ;  /* 0xffffffff0e1a8810 */ /* 0x000fc80007ffe0ff */
[----:B------:R-:W-:-:S05]  /*0890*/  @!P0 VIMNMX R10, PT, PT, R15, R26, PT ;  /* 0x0000001a0f0a8248 */ /* 0x000fca0003fe0100 */
[----:B------:R-:W-:-:S05]  /*08a0*/  @!P0 IMAD R25, R10, R19, RZ ;  /* 0x000000130a198224 */ /* 0x000fca00078e02ff */
[----:B------:R-:W-:Y:S01]  /*08b0*/  @!P0 IADD3 R23, PT, PT, R0, R25, RZ ;  /* 0x0000001900178210 */ /* 0x000fe20007ffe0ff */
[----:B------:R-:W-:-:S04]  /*08c0*/  @!P0 IMAD.WIDE R24, R25, 0x4, R2 ;  /* 0x0000000419188825 */ /* 0x000fc800078e0202 */
[----:B------:R-:W-:-:S05]  /*08d0*/  @!P0 IMAD.WIDE R22, R23, 0x4, R6 ;  /* 0x0000000417168825 */ /* 0x000fca00078e0206 */
[----:B------:R-:W-:Y:S04]  /*08e0*/  @!P0 STG.E desc[UR8][R22.64], R27 ;  /* 0x0000001b16008986 */ /* 0x000fe8000c101908 */
[----:B------:R1:W-:Y:S04]  /*08f0*/  @!P0 STG.E desc[UR8][R24.64], R26 ;  /* 0x0000001a18008986 */ /* 0x0003e8000c101908 */
[----:B------:R-:W2:Y:S04]  /*0900*/  @!P0 LDG.E R21, desc[UR8][R4.64] ;  /* 0x0000000804158981 */ /* 0x000ea8000c1e1900 */
[----:B------:R-:W2:Y:S01]  /*0910*/  LDG.E R28, desc[UR8][R16.64] ;  /* 0x00000008101c7981 */ /* 0x000ea2000c1e1900 */
[----:B------:R-:W-:Y:S01]  /*0920*/  IMAD.WIDE R12, R19, 0x4, R16 ;  /* 0x00000004130c7825 */ /* 0x000fe200078e0210 */
[----:B--2---:R-:W-:-:S13]  /*0930*/  FSETP.GE.AND P0, PT, R28, R21, PT ;  /* 0x000000151c00720b */ /* 0x004fda0003f06000 */
[----:B------:R-:W-:-:S05]  /*0940*/  @!P0 VIMNMX R8, PT, PT, R15, R14, PT ;  /* 0x0000000e0f088248 */ /* 0x000fca0003fe0100 */
[----:B------:R-:W-:-:S05]  /*0950*/  @!P0 IMAD R11, R8, R19, RZ ;  /* 0x00000013080b8224 */ /* 0x000fca00078e02ff */
[----:B------:R-:W-:Y:S01]  /*0960*/  @!P0 IADD3 R9, PT, PT, R0, R11, RZ ;  /* 0x0000000b00098210 */ /* 0x000fe20007ffe0ff */
[----:B------:R-:W-:-:S04]  /*0970*/  @!P0 IMAD.WIDE R10, R11, 0x4, R2 ;  /* 0x000000040b0a8825 */ /* 0x000fc800078e0202 */
[----:B------:R-:W-:-:S05]  /*0980*/  @!P0 IMAD.WIDE R8, R9, 0x4, R6 ;  /* 0x0000000409088825 */ /* 0x000fca00078e0206 */
[----:B------:R2:W-:Y:S04]  /*0990*/  @!P0 STG.E desc[UR8][R8.64], R28 ;  /* 0x0000001c08008986 */ /* 0x0005e8000c101908 */
[----:B------:R3:W-:Y:S04]  /*09a0*/  @!P0 STG.E desc[UR8][R10.64], R14 ;  /* 0x0000000e0a008986 */ /* 0x0007e8000c101908 */
[----:B------:R-:W4:Y:S04]  /*09b0*/  @!P0 LDG.E R21, desc[UR8][R4.64] ;  /* 0x0000000804158981 */ /* 0x000f28000c1e1900 */
[----:B-1----:R-:W4:Y:S01]  /*09c0*/  LDG.E R25, desc[UR8][R12.64] ;  /* 0x000000080c197981 */ /* 0x002f22000c1e1900 */
[----:B--2---:R-:W-:Y:S01]  /*09d0*/  IMAD.WIDE R8, R19, 0x4, R12 ;  /* 0x0000000413087825 */ /* 0x004fe200078e020c */
[----:B----4-:R-:W-:-:S13]  /*09e0*/  FSETP.GE.AND P0, PT, R25, R21, PT ;  /* 0x000000151900720b */ /* 0x010fda0003f06000 */
[----:B------:R-:W-:-:S04]  /*09f0*/  @!P0 IADD3 R24, PT, PT, R14, 0x1, RZ ;  /* 0x000000010e188810 */ /* 0x000fc80007ffe0ff */
[----:B------:R-:W-:-:S05]  /*0a00*/  @!P0 VIMNMX R16, PT, PT, R15, R24, PT ;  /* 0x000000180f108248 */ /* 0x000fca0003fe0100 */
[----:B------:R-:W-:-:S05]  /*0a10*/  @!P0 IMAD R17, R16, R19, RZ ;  /* 0x0000001310118224 */ /* 0x000fca00078e02ff */
[----:B------:R-:W-:Y:S01]  /*0a20*/  @!P0 IADD3 R23, PT, PT, R0, R17, RZ ;  /* 0x0000001100178210 */ /* 0x000fe20007ffe0ff */
[----:B------:R-:W-:-:S04]  /*0a30*/  @!P0 IMAD.WIDE R16, R17, 0x4, R2 ;  /* 0x0000000411108825 */ /* 0x000fc800078e0202 */
[----:B------:R-:W-:-:S05]  /*0a40*/  @!P0 IMAD.WIDE R22, R23, 0x4, R6 ;  /* 0x0000000417168825 */ /* 0x000fca00078e0206 */
[----:B------:R4:W-:Y:S04]  /*0a50*/  @!P0 STG.E desc[UR8][R22.64], R25 ;  /* 0x0000001916008986 */ /* 0x0009e8000c101908 */
[----:B------:R4:W-:Y:S04]  /*0a60*/  @!P0 STG.E desc[UR8][R16.64], R24 ;  /* 0x0000001810008986 */ /* 0x0009e8000c101908 */
[----:B------:R-:W2:Y:S04]  /*0a70*/  LDG.E R8, desc[UR8][R8.64] ;  /* 0x0000000808087981 */ /* 0x000ea8000c1e1900 */
[----:B------:R-:W2:Y:S01]  /*0a80*/  @!P0 LDG.E R21, desc[UR8][R4.64] ;  /* 0x0000000804158981 */ /* 0x000ea2000c1e1900 */
[----:B------:R-:W-:Y:S01]  /*0a90*/  UIADD3 UR5, UPT, UPT, UR5, 0x4, URZ ;  /* 0x0000000405057890 */ /* 0x000fe2000fffe0ff */
[----:B------:R-:W-:-:S03]  /*0aa0*/  LEA R18, R19, R18, 0x2 ;  /* 0x0000001213127211 */ /* 0x000fc600078e10ff */
[----:B------:R-:W-:Y:S01]  /*0ab0*/  UISETP.NE.AND UP0, UPT, UR5, URZ, UPT ;  /* 0x000000ff0500728c */ /* 0x000fe2000bf05270 */
[----:B--2---:R-:W-:-:S13]  /*0ac0*/  FSETP.GE.AND P0, PT, R8, R21, PT ;  /* 0x000000150800720b */ /* 0x004fda0003f06000 */
[C---:B------:R-:W-:Y:S02]  /*0ad0*/  @!P0 IADD3 R21, PT, PT, R14.reuse, 0x2, RZ ;  /* 0x000000020e158810 */ /* 0x040fe40007ffe0ff */
[----:B---3--:R-:W-:Y:S02]  /*0ae0*/  IADD3 R14, PT, PT, R14, 0x4, RZ ;  /* 0x000000040e0e7810 */ /* 0x008fe40007ffe0ff */
[----:B------:R-:W-:-:S05]  /*0af0*/  @!P0 VIMNMX R10, PT, PT, R15, R21, PT ;  /* 0x000000150f0a8248 */ /* 0x000fca0003fe0100 */
[----:B------:R-:W-:-:S05]  /*0b00*/  @!P0 IMAD R13, R10, R19, RZ ;  /* 0x000000130a0d8224 */ /* 0x000fca00078e02ff */
[----:B------:R-:W-:Y:S01]  /*0b10*/  @!P0 IADD3 R11, PT, PT, R0, R13, RZ ;  /* 0x0000000d000b8210 */ /* 0x000fe20007ffe0ff */
[----:B------:R-:W-:-:S04]  /*0b20*/  @!P0 IMAD.WIDE R12, R13, 0x4, R2 ;  /* 0x000000040d0c8825 */ /* 0x000fc800078e0202 */
[----:B------:R-:W-:-:S05]  /*0b30*/  @!P0 IMAD.WIDE R10, R11, 0x4, R6 ;  /* 0x000000040b0a8825 */ /* 0x000fca00078e0206 */
[----:B------:R4:W-:Y:S04]  /*0b40*/  @!P0 STG.E desc[UR8][R10.64], R8 ;  /* 0x000000080a008986 */ /* 0x0009e8000c101908 */
[----:B------:R4:W-:Y:S01]  /*0b50*/  @!P0 STG.E desc[UR8][R12.64], R21 ;  /* 0x000000150c008986 */ /* 0x0009e2000c101908 */
[----:B------:R-:W-:Y:S05]  /*0b60*/  BRA.U UP0, `(.L_x_11) ;  /* 0xfffffffd00307547 */ /* 0x000fea000b83ffff */
.L_x_10:
[----:B------:R-:W-:-:S07]  /*0b70*/  IADD3 R14, PT, PT, R14, -0x1, RZ ;  /* 0xffffffff0e0e7810 */ /* 0x000fce0007ffe0ff */
.L_x_9:
[----:B------:R-:W-:-:S09]  /*0b80*/  UISETP.NE.AND UP0, UPT, UR7, URZ, UPT ;  /* 0x000000ff0700728c */ /* 0x000fd2000bf05270 */
[----:B------:R-:W-:Y:S05]  /*0b90*/  BRA.U !UP0, `(.L_x_0) ;  /* 0x0000000108507547 */ /* 0x000fea000b800000 */
[----:B--2---:R-:W1:Y:S01]  /*0ba0*/  LDC.64 R6, c[0x0][0x380] ;  /* 0x0000e000ff067b82 */ /* 0x004e620000000a00 */
[----:B------:R-:W-:Y:S01]  /*0bb0*/  IMAD R19, R14, R19, R0 ;  /* 0x000000130e137224 */ /* 0x000fe200078e0200 */
[----:B------:R-:W2:Y:S01]  /*0bc0*/  LDCU UR5, c[0x0][0x398] ;  /* 0x00007300ff0577ac */ /* 0x000ea20008000800 */
[----:B------:R-:W-:-:S12]  /*0bd0*/  UIADD3 UR7, UPT, UPT, -UR7, URZ, URZ ;  /* 0x000000ff07077290 */ /* 0x000fd8000fffe1ff */
.L_x_12:
[C---:B-1--4-:R-:W-:Y:S01]  /*0be0*/  IMAD.WIDE R8, R19.reuse, 0x4, R6 ;  /* 0x0000000413087825 */ /* 0x052fe200078e0206 */
[----:B------:R-:W3:Y:S05]  /*0bf0*/  LDG.E R10, desc[UR8][R4.64] ;  /* 0x00000008040a7981 */ /* 0x000eea000c1e1900 */
[----:B------:R-:W3:Y:S01]  /*0c00*/  LDG.E R9, desc[UR8][R8.64] ;  /* 0x0000000808097981 */ /* 0x000ee2000c1e1900 */
[----:B------:R-:W-:Y:S01]  /*0c10*/  UIADD3 UR7, UPT, UPT, UR7, 0x1, URZ ;  /* 0x0000000107077890 */ /* 0x000fe2000fffe0ff */
[----:B--2---:R-:W-:-:S03]  /*0c20*/  IADD3 R19, PT, PT, R19, UR5, RZ ;  /* 0x0000000513137c10 */ /* 0x004fc6000fffe0ff */
[----:B------:R-:W-:Y:S01]  /*0c30*/  UISETP.NE.AND UP0, UPT, UR7, URZ, UPT ;  /* 0x000000ff0700728c */ /* 0x000fe2000bf05270 */
[----:B---3--:R-:W-:-:S13]  /*0c40*/  FSETP.GE.AND P0, PT, R9, R10, PT ;  /* 0x0000000a0900720b */ /* 0x008fda0003f06000 */
[----:B------:R-:W-:-:S05]  /*0c50*/  @!P0 VIMNMX R10, PT, PT, R15, R14, PT ;  /* 0x0000000e0f0a8248 */ /* 0x000fca0003fe0100 */
[----:B------:R-:W-:-:S05]  /*0c60*/  @!P0 IMAD R13, R10, UR5, RZ ;  /* 0x000000050a0d8c24 */ /* 0x000fca000f8e02ff */
[----:B------:R-:W-:Y:S01]  /*0c70*/  @!P0 IADD3 R11, PT, PT, R0, R13, RZ ;  /* 0x0000000d000b8210 */ /* 0x000fe20007ffe0ff */
[----:B------:R-:W-:-:S04]  /*0c80*/  @!P0 IMAD.WIDE R12, R13, 0x4, R2 ;  /* 0x000000040d0c8825 */ /* 0x000fc800078e0202 */
[----:B------:R-:W-:-:S05]  /*0c90*/  @!P0 IMAD.WIDE R10, R11, 0x4, R6 ;  /* 0x000000040b0a8825 */ /* 0x000fca00078e0206 */
[----:B------:R-:W-:Y:S04]  /*0ca0*/  @!P0 STG.E desc[UR8][R10.64], R9 ;  /* 0x000000090a008986 */ /* 0x000fe8000c101908 */
[----:B------:R1:W-:Y:S02]  /*0cb0*/  @!P0 STG.E desc[UR8][R12.64], R14 ;  /* 0x0000000e0c008986 */ /* 0x0003e4000c101908 */
[----:B-1----:R-:W-:Y:S01]  /*0cc0*/  IADD3 R14, PT, PT, R14, 0x1, RZ ;  /* 0x000000010e0e7810 */ /* 0x002fe20007ffe0ff */
[----:B------:R-:W-:Y:S06]  /*0cd0*/  BRA.U UP0, `(.L_x_12) ;  /* 0xfffffffd00c07547 */ /* 0x000fec000b83ffff */
.L_x_0:
[----:B------:R-:W1:Y:S02]  /*0ce0*/  LDC R18, c[0x0][0x394] ;  /* 0x0000e500ff127b82 */ /* 0x000e640000000800 */
[----:B-1----:R-:W-:-:S13]  /*0cf0*/  ISETP.GE.AND P0, PT, R18, 0x1, PT ;  /* 0x000000011200780c */ /* 0x002fda0003f06270 */
[----:B------:R-:W-:Y:S05]  /*0d00*/  @!P0 EXIT ;  /* 0x000000000000894d */ /* 0x000fea0003800000 */
[C---:B------:R-:W-:Y:S02]  /*0d10*/  ISETP.GE.U32.AND P1, PT, R18.reuse, 0x8, PT ;  /* 0x000000081200780c */ /* 0x040fe40003f26070 */
[----:B----4-:R-:W-:Y:S02]  /*0d20*/  LOP3.LUT R24, R18, 0x7, RZ, 0xc0, !PT ;  /* 0x0000000712187812 */ /* 0x010fe400078ec0ff */
[----:B------:R-:W-:Y:S02]  /*0d30*/  MOV R19, RZ ;  /* 0x000000ff00137202 */ /* 0x000fe40000000f00 */
[----:B------:R-:W-:-:S07]  /*0d40*/  ISETP.NE.AND P0, PT, R24, RZ, PT ;  /* 0x000000ff1800720c */ /* 0x000fce0003f05270 */
[----:B------:R-:W-:Y:S06]  /*0d50*/  @!P1 BRA `(.L_x_13) ;  /* 0x0000000400409947 */ /* 0x000fec0003800000 */
[----:B------:R-:W1:Y:S01]  /*0d60*/  LDC R5, c[0x0][0x39c] ;  /* 0x0000e700ff057b82 */ /* 0x000e620000000800 */
[----:B------:R-:W-:Y:S01]  /*0d70*/  LOP3.LUT R19, R18, 0x7ffffff8, RZ, 0xc0, !PT ;  /* 0x7ffffff812137812 */ /* 0x000fe200078ec0ff */
[----:B------:R-:W-:Y:S01]  /*0d80*/  HFMA2 R23, -RZ, RZ, 0, 0 ;  /* 0x00000000ff177431 */ /* 0x000fe200000001ff */
[----:B--2---:R-:W-:Y:S02]  /*0d90*/  MOV R21, R0 ;  /* 0x0000000000157202 */ /* 0x004fe40000000f00 */
[----:B------:R-:W-:Y:S02]  /*0da0*/  IADD3 R22, PT, PT, -R19, RZ, RZ ;  /* 0x000000ff13167210 */ /* 0x000fe40007ffe1ff */
[----:B-1----:R-:W-:-:S07]  /*0db0*/  IADD3 R20, PT, PT, R5, UR4, R20 ;  /* 0x0000000405147c10 */ /* 0x002fce000fffe014 */
.L_x_14:
[----:B----4-:R-:W1:Y:S08]  /*0dc0*/  LDC.64 R4, c[0x0][0x380] ;  /* 0x0000e000ff047b82 */ /* 0x010e700000000a00 */
[----:B------:R-:W2:Y:S01]  /*0dd0*/  LDC.64 R10, c[0x0][0x3a0] ;  /* 0x0000e800ff0a7b82 */ /* 0x000ea20000000a00 */
[----:B------:R-:W-:-:S07]  /*0de0*/  IMAD.WIDE R8, R23, 0x4, R2 ;  /* 0x0000000417087825 */ /* 0x000fce00078e0202 */
[----:B------:R-:W3:Y:S01]  /*0df0*/  LDC.64 R14, c[0x0][0x3a8] ;  /* 0x0000ea00ff0e7b82 */ /* 0x000ee20000000a00 */
[----:B-1----:R-:W-:-:S07]  /*0e00*/  IMAD.WIDE R4, R21, 0x4, R4 ;  /* 0x0000000415047825 */ /* 0x002fce00078e0204 */
[----:B------:R-:W1:Y:S01]  /*0e10*/  LDC R25, c[0x0][0x398] ;  /* 0x0000e600ff197b82 */ /* 0x000e620000000800 */
[----:B------:R-:W4:Y:S01]  /*0e20*/  LDG.E R17, desc[UR8][R4.64] ;  /* 0x0000000804117981 */ /* 0x000f22000c1e1900 */
[----:B--2---:R-:W-:-:S05]  /*0e30*/  IMAD.WIDE R10, R20, 0x4, R10 ;  /* 0x00000004140a7825 */ /* 0x004fca00078e020a */
[----:B----4-:R2:W-:Y:S04]  /*0e40*/  STG.E desc[UR8][R10.64], R17 ;  /* 0x000000110a007986 */ /* 0x0105e8000c101908 */
[----:B------:R-:W4:Y:S01]  /*0e50*/  LDG.E R27, desc[UR8][R8.64] ;  /* 0x00000008081b7981 */ /* 0x000f22000c1e1900 */
[----:B---3--:R-:W-:-:S04]  /*0e60*/  IMAD.WIDE R14, R20, 0x4, R14 ;  /* 0x00000004140e7825 */ /* 0x008fc800078e020e */
[C---:B-1----:R-:W-:Y:S01]  /*0e70*/  IMAD.WIDE R12, R25.reuse, 0x4, R4 ;  /* 0x00000004190c7825 */ /* 0x042fe200078e0204 */
[----:B----4-:R1:W-:Y:S04]  /*0e80*/  STG.E desc[UR8][R14.64], R27 ;  /* 0x0000001b0e007986 */ /* 0x0103e8000c101908 */
[----:B------:R-:W3:Y:S01]  /*0e90*/  LDG.E R29, desc[UR8][R12.64] ;  /* 0x000000080c1d7981 */ /* 0x000ee2000c1e1900 */
[----:B------:R-:W-:-:S04]  /*0ea0*/  IMAD.WIDE R6, R25, 0x4, R10 ;  /* 0x0000000419067825 */ /* 0x000fc800078e020a */
[C---:B------:R-:W-:Y:S01]  /*0eb0*/  IMAD.WIDE R4, R25.reuse, 0x4, R8 ;  /* 0x0000000419047825 */ /* 0x040fe200078e0208 */
[----:B---3--:R3:W-:Y:S04]  /*0ec0*/  STG.E desc[UR8][R6.64], R29 ;  /* 0x0000001d06007986 */ /* 0x0087e8000c101908 */
[----:B------:R-:W4:Y:S01]  /*0ed0*/  LDG.E R26, desc[UR8][R4.64] ;  /* 0x00000008041a7981 */ /* 0x000f22000c1e1900 */
[----:B------:R-:W-:-:S04]  /*0ee0*/  IMAD.WIDE R8, R25, 0x4, R14 ;  /* 0x0000000419087825 */ /* 0x000fc800078e020e */
[C---:B--2---:R-:W-:Y:S01]  /*0ef0*/  IMAD.WIDE R10, R25.reuse, 0x4, R12 ;  /* 0x00000004190a7825 */ /* 0x044fe200078e020c */
[----:B----4-:R2:W-:Y:S04]  /*0f00*/  STG.E desc[UR8][R8.64], R26 ;  /* 0x0000001a08007986 */ /* 0x0105e8000c101908 */
[----:B------:R-:W4:Y:S01]  /*0f10*/  LDG.E R28, desc[UR8][R10.64] ;  /* 0x000000080a1c7981 */ /* 0x000f22000c1e1900 */
[----:B------:R-:W-:-:S04]  /*0f20*/  IMAD.WIDE R16, R25, 0x4, R6 ;  /* 0x0000000419107825 */ /* 0x000fc800078e0206 */
[C---:B-1----:R-:W-:Y:S01]  /*0f30*/  IMAD.WIDE R14, R25.reuse, 0x4, R4 ;  /* 0x00000004190e7825 */ /* 0x042fe200078e0204 */
[----:B----4-:R1:W-:Y:S04]  /*0f40*/  STG.E desc[UR8][R16.64], R28 ;  /* 0x0000001c10007986 */ /* 0x0103e8000c101908 */
[----:B------:R-:W4:Y:S01]  /*0f50*/  LDG.E R27, desc[UR8][R14.64] ;  /* 0x000000080e1b7981 */ /* 0x000f22000c1e1900 */
[----:B------:R-:W-:-:S04]  /*0f60*/  IMAD.WIDE R12, R25, 0x4, R8 ;  /* 0x00000004190c7825 */ /* 0x000fc800078e0208 */
[C---:B---3--:R-:W-:Y:S01]  /*0f70*/  IMAD.WIDE R6, R25.reuse, 0x4, R10 ;  /* 0x0000000419067825 */ /* 0x048fe200078e020a */
[----:B----4-:R3:W-:Y:S04]  /*0f80*/  STG.E desc[UR8][R12.64], R27 ;  /* 0x0000001b0c007986 */ /* 0x0107e8000c101908 */
        /* <DEDUP_REMOVED lines=28> */
[----:B------:R-:W2:Y:S01]  /*1150*/  LDG.E R27, desc[UR8][R6.64] ;  /* 0x00000008061b7981 */ /* 0x000ea2000c1e1900 */
[----:B------:R-:W-:-:S04]  /*1160*/  IMAD.WIDE R4, R25, 0x4, R16 ;  /* 0x0000000419047825 */ /* 0x000fc800078e0210 */
[C---:B-1----:R-:W-:Y:S01]  /*1170*/  IMAD.WIDE R8, R25.reuse, 0x4, R14 ;  /* 0x0000000419087825 */ /* 0x042fe200078e020e */
[----:B--2---:R4:W-:Y:S05]  /*1180*/  STG.E desc[UR8][R4.64], R27 ;  /* 0x0000001b04007986 */ /* 0x0049ea000c101908 */
[----:B------:R-:W2:Y:S01]  /*1190*/  LDG.E R9, desc[UR8][R8.64] ;  /* 0x0000000808097981 */ /* 0x000ea2000c1e1900 */
[----:B------:R-:W-:-:S04]  /*11a0*/  IMAD.WIDE R10, R25, 0x4, R12 ;  /* 0x00000004190a7825 */ /* 0x000fc800078e020c */
[C---:B---3--:R-:W-:Y:S01]  /*11b0*/  IMAD.WIDE R16, R25.reuse, 0x4, R6 ;  /* 0x0000000419107825 */ /* 0x048fe200078e0206 */
[----:B--2---:R4:W-:Y:S05]  /*11c0*/  STG.E desc[UR8][R10.64], R9 ;  /* 0x000000090a007986 */ /* 0x0049ea000c101908 */
[----:B------:R-:W2:Y:S01]  /*11d0*/  LDG.E R17, desc[UR8][R16.64] ;  /* 0x0000000810117981 */ /* 0x000ea2000c1e1900 */
[C---:B------:R-:W-:Y:S01]  /*11e0*/  IMAD.WIDE R14, R25.reuse, 0x4, R4 ;  /* 0x00000004190e7825 */ /* 0x040fe200078e0204 */
[----:B------:R-:W-:Y:S02]  /*11f0*/  IADD3 R22, PT, PT, R22, 0x8, RZ ;  /* 0x0000000816167810 */ /* 0x000fe40007ffe0ff */
[----:B------:R-:W-:-:S02]  /*1200*/  LEA R23, R25, R23, 0x3 ;  /* 0x0000001719177211 */ /* 0x000fc400078e18ff */
[----:B------:R-:W-:Y:S02]  /*1210*/  ISETP.NE.AND P1, PT, R22, RZ, PT ;  /* 0x000000ff1600720c */ /* 0x000fe40003f25270 */
[C---:B------:R-:W-:Y:S02]  /*1220*/  LEA R20, R25.reuse, R20, 0x3 ;  /* 0x0000001419147211 */ /* 0x040fe400078e18ff */
[----:B------:R-:W-:Y:S01]  /*1230*/  LEA R21, R25, R21, 0x3 ;  /* 0x0000001519157211 */ /* 0x000fe200078e18ff */
[----:B--2---:R4:W-:Y:S08]  /*1240*/  STG.E desc[UR8][R14.64], R17 ;  /* 0x000000110e007986 */ /* 0x0049f0000c101908 */
[----:B------:R-:W-:Y:S05]  /*1250*/  @P1 BRA `(.L_x_14) ;  /* 0xfffffff800d81947 */ /* 0x000fea000383ffff */
.L_x_13:
[----:B------:R-:W-:Y:S05]  /*1260*/  @!P0 EXIT ;  /* 0x000000000000894d */ /* 0x000fea0003800000 */
[----:B------:R-:W-:Y:S02]  /*1270*/  ISETP.GE.U32.AND P0, PT, R24, 0x4, PT ;  /* 0x000000041800780c */ /* 0x000fe40003f06070 */
[----:B--2---:R-:W-:-:S04]  /*1280*/  LOP3.LUT R22, R18, 0x3, RZ, 0xc0, !PT ;  /* 0x0000000312167812 */ /* 0x004fc800078ec0ff */
[----:B------:R-:W-:-:S07]  /*1290*/  ISETP.NE.AND P1, PT, R22, RZ, PT ;  /* 0x000000ff1600720c */ /* 0x000fce0003f25270 */
[----:B------:R-:W-:Y:S06]  /*12a0*/  @!P0 BRA `(.L_x_15) ;  /* 0x0000000000a08947 */ /* 0x000fec0003800000 */
[----:B----4-:R-:W1:Y:S08]  /*12b0*/  LDC.64 R4, c[0x0][0x398] ;  /* 0x0000e600ff047b82 */ /* 0x010e700000000a00 */
[----:B------:R-:W2:Y:S08]  /*12c0*/  LDC.64 R6, c[0x0][0x380] ;  /* 0x0000e000ff067b82 */ /* 0x000eb00000000a00 */
[----:B------:R-:W3:Y:S01]  /*12d0*/  LDC.64 R8, c[0x0][0x3a0] ;  /* 0x0000e800ff087b82 */ /* 0x000ee20000000a00 */
[----:B-1----:R-:W-:-:S07]  /*12e0*/  IMAD R11, R19, R4, RZ ;  /* 0x00000004130b7224 */ /* 0x002fce00078e02ff */
[----:B------:R-:W1:Y:S01]  /*12f0*/  LDC.64 R12, c[0x0][0x3a8] ;  /* 0x0000ea00ff0c7b82 */ /* 0x000e620000000a00 */
[----:B------:R-:W-:-:S05]  /*1300*/  IADD3 R10, PT, PT, R0, R11, RZ ;  /* 0x0000000b000a7210 */ /* 0x000fca0007ffe0ff */
[----:B--2---:R-:W-:-:S05]  /*1310*/  IMAD.WIDE R6, R10, 0x4, R6 ;  /* 0x000000040a067825 */ /* 0x004fca00078e0206 */
[----:B------:R-:W2:Y:S01]  /*1320*/  LDG.E R21, desc[UR8][R6.64] ;  /* 0x0000000806157981 */ /* 0x000ea2000c1e1900 */
[----:B------:R-:W-:Y:S01]  /*1330*/  IADD3 R5, PT, PT, R10, R5, RZ ;  /* 0x000000050a057210 */ /* 0x000fe20007ffe0ff */
[----:B------:R-:W-:-:S04]  /*1340*/  IMAD.WIDE R10, R11, 0x4, R2 ;  /* 0x000000040b0a7825 */ /* 0x000fc800078e0202 */
[----:B---3--:R-:W-:-:S05]  /*1350*/  IMAD.WIDE R8, R5, 0x4, R8 ;  /* 0x0000000405087825 */ /* 0x008fca00078e0208 */
[----:B--2---:R2:W-:Y:S04]  /*1360*/  STG.E desc[UR8][R8.64], R21 ;  /* 0x0000001508007986 */ /* 0x0045e8000c101908 */
[----:B------:R-:W3:Y:S01]  /*1370*/  LDG.E R23, desc[UR8][R10.64] ;  /* 0x000000080a177981 */ /* 0x000ee2000c1e1900 */
[----:B-1----:R-:W-:-:S04]  /*1380*/  IMAD.WIDE R12, R5, 0x4, R12 ;  /* 0x00000004050c7825 */ /* 0x002fc800078e020c */
[C---:B------:R-:W-:Y:S01]  /*1390*/  IMAD.WIDE R14, R4.reuse, 0x4, R6 ;  /* 0x00000004040e7825 */ /* 0x040fe200078e0206 */
[----:B---3--:R1:W-:Y:S04]  /*13a0*/  STG.E desc[UR8][R12.64], R23 ;  /* 0x000000170c007986 */ /* 0x0083e8000c101908 */
[----:B------:R-:W3:Y:S01]  /*13b0*/  LDG.E R5, desc[UR8][R14.64] ;  /* 0x000000080e057981 */ /* 0x000ee2000c1e1900 */
[----:B------:R-:W-:-:S04]  /*13c0*/  IMAD.WIDE R6, R4, 0x4, R8 ;  /* 0x0000000404067825 */ /* 0x000fc800078e0208 */
[C---:B------:R-:W-:Y:S01]  /*13d0*/  IMAD.WIDE R16, R4.reuse, 0x4, R10 ;  /* 0x0000000404107825 */ /* 0x040fe200078e020a */
[----:B---3--:R3:W-:Y:S04]  /*13e0*/  STG.E desc[UR8][R6.64], R5 ;  /* 0x0000000506007986 */ /* 0x0087e8000c101908 */
[----:B------:R-:W4:Y:S01]  /*13f0*/  LDG.E R27, desc[UR8][R16.64] ;  /* 0x00000008101b7981 */ /* 0x000f22000c1e1900 */
[----:B--2---:R-:W-:-:S04]  /*1400*/  IMAD.WIDE R20, R4, 0x4, R12 ;  /* 0x0000000404147825 */ /* 0x004fc800078e020c */
[C---:B------:R-:W-:Y:S01]  /*1410*/  IMAD.WIDE R8, R4.reuse, 0x4, R14 ;  /* 0x0000000404087825 */ /* 0x040fe200078e020e */
[----:B----4-:R2:W-:Y:S04]  /*1420*/  STG.E desc[UR8][R20.64], R27 ;  /* 0x0000001b14007986 */ /* 0x0105e8000c101908 */
[----:B------:R-:W4:Y:S01]  /*1430*/  LDG.E R29, desc[UR8][R8.64] ;  /* 0x00000008081d7981 */ /* 0x000f22000c1e1900 */
[----:B------:R-:W-:-:S04]  /*1440*/  IMAD.WIDE R24, R4, 0x4, R6 ;  /* 0x0000000404187825 */ /* 0x000fc800078e0206 */
[C---:B------:R-:W-:Y:S01]  /*1450*/  IMAD.WIDE R10, R4.reuse, 0x4, R16 ;  /* 0x00000004040a7825 */ /* 0x040fe200078e0210 */
[----:B----4-:R2:W-:Y:S04]  /*1460*/  STG.E desc[UR8][R24.64], R29 ;  /* 0x0000001d18007986 */ /* 0x0105e8000c101908 */
[----:B-1----:R-:W4:Y:S01]  /*1470*/  LDG.E R23, desc[UR8][R10.64] ;  /* 0x000000080a177981 */ /* 0x002f22000c1e1900 */
[----:B------:R-:W-:-:S04]  /*1480*/  IMAD.WIDE R12, R4, 0x4, R20 ;  /* 0x00000004040c7825 */ /* 0x000fc800078e0214 */
[C---:B---3--:R-:W-:Y:S01]  /*1490*/  IMAD.WIDE R6, R4.reuse, 0x4, R8 ;  /* 0x0000000404067825 */ /* 0x048fe200078e0208 */
[----:B----4-:R2:W-:Y:S05]  /*14a0*/  STG.E desc[UR8][R12.64], R23 ;  /* 0x000000170c007986 */ /* 0x0105ea000c101908 */
[----:B------:R-:W3:Y:S01]  /*14b0*/  LDG.E R7, desc[UR8][R6.64] ;  /* 0x0000000806077981 */ /* 0x000ee2000c1e1900 */
[----:B------:R-:W-:-:S04]  /*14c0*/  IMAD.WIDE R14, R4, 0x4, R24 ;  /* 0x00000004040e7825 */ /* 0x000fc800078e0218 */
[C---:B------:R-:W-:Y:S01]  /*14d0*/  IMAD.WIDE R16, R4.reuse, 0x4, R10 ;  /* 0x0000000404107825 */ /* 0x040fe200078e020a */
[----:B---3--:R2:W-:Y:S05]  /*14e0*/  STG.E desc[UR8][R14.64], R7 ;  /* 0x000000070e007986 */ /* 0x0085ea000c101908 */
[----:B------:R-:W3:Y:S01]  /*14f0*/  LDG.E R17, desc[UR8][R16.64] ;  /* 0x0000000810117981 */ /* 0x000ee2000c1e1900 */
[----:B------:R-:W-:Y:S01]  /*1500*/  IMAD.WIDE R4, R4, 0x4, R12 ;  /* 0x0000000404047825 */ /* 0x000fe200078e020c */
[----:B------:R-:W-:-:S04]  /*1510*/  IADD3 R19, PT, PT, R19, 0x4, RZ ;  /* 0x0000000413137810 */ /* 0x000fc80007ffe0ff */
[----:B---3--:R2:W-:Y:S03]  /*1520*/  STG.E desc[UR8][R4.64], R17 ;  /* 0x0000001104007986 */ /* 0x0085e6000c101908 */
.L_x_15:
[----:B------:R-:W-:Y:S05]  /*1530*/  @!P1 EXIT ;  /* 0x000000000000994d */ /* 0x000fea0003800000 */
[----:B------:R-:W-:Y:S02]  /*1540*/  ISETP.NE.AND P0, PT, R22, 0x1, PT ;  /* 0x000000011600780c */ /* 0x000fe40003f05270 */
[----:B------:R-:W-:-:S04]  /*1550*/  LOP3.LUT R18, R18, 0x1, RZ, 0xc0, !PT ;  /* 0x0000000112127812 */ /* 0x000fc800078ec0ff */
[----:B------:R-:W-:-:S07]  /*1560*/  ISETP.NE.U32.AND P1, PT, R18, 0x1, PT ;  /* 0x000000011200780c */ /* 0x000fce0003f25070 */
[----:B------:R-:W-:Y:S06]  /*1570*/  @!P0 BRA `(.L_x_16) ;  /* 0x0000000000608947 */ /* 0x000fec0003800000 */
[----:B--2-4-:R-:W1:Y:S08]  /*1580*/  LDC.64 R4, c[0x0][0x398] ;  /* 0x0000e600ff047b82 */ /* 0x014e700000000a00 */
        /* <DEDUP_REMOVED lines=11> */
[----:B------:R-:W2:Y:S01]  /*1640*/  LDG.E R23, desc[UR8][R10.64] ;  /* 0x000000080a177981 */ /* 0x000ea2000c1e1900 */
[----:B-1----:R-:W-:-:S04]  /*1650*/  IMAD.WIDE R12, R5, 0x4, R12 ;  /* 0x00000004050c7825 */ /* 0x002fc800078e020c */
[C---:B------:R-:W-:Y:S01]  /*1660*/  IMAD.WIDE R14, R4.reuse, 0x4, R6 ;  /* 0x00000004040e7825 */ /* 0x040fe200078e0206 */
[----:B--2---:R3:W-:Y:S05]  /*1670*/  STG.E desc[UR8][R12.64], R23 ;  /* 0x000000170c007986 */ /* 0x0047ea000c101908 */
[----:B------:R-:W2:Y:S01]  /*1680*/  LDG.E R15, desc[UR8][R14.64] ;  /* 0x000000080e0f7981 */ /* 0x000ea2000c1e1900 */
[----:B------:R-:W-:-:S04]  /*1690*/  IMAD.WIDE R6, R4, 0x4, R8 ;  /* 0x0000000404067825 */ /* 0x000fc800078e0208 */
[C---:B------:R-:W-:Y:S01]  /*16a0*/  IMAD.WIDE R16, R4.reuse, 0x4, R10 ;  /* 0x0000000404107825 */ /* 0x040fe200078e020a */
[----:B--2---:R3:W-:Y:S05]  /*16b0*/  STG.E desc[UR8][R6.64], R15 ;  /* 0x0000000f06007986 */ /* 0x0047ea000c101908 */
[----:B------:R-:W2:Y:S01]  /*16c0*/  LDG.E R17, desc[UR8][R16.64] ;  /* 0x0000000810117981 */ /* 0x000ea2000c1e1900 */
[----:B------:R-:W-:Y:S01]  /*16d0*/  IMAD.WIDE R4, R4, 0x4, R12 ;  /* 0x0000000404047825 */ /* 0x000fe200078e020c */
[----:B------:R-:W-:-:S04]  /*16e0*/  IADD3 R19, PT, PT, R19, 0x2, RZ ;  /* 0x0000000213137810 */ /* 0x000fc80007ffe0ff */
[----:B--2---:R3:W-:Y:S03]  /*16f0*/  STG.E desc[UR8][R4.64], R17 ;  /* 0x0000001104007986 */ /* 0x0047e6000c101908 */
.L_x_16:
[----:B------:R-:W-:Y:S05]  /*1700*/  @P1 EXIT ;  /* 0x000000000000194d */ /* 0x000fea0003800000 */
[----:B------:R-:W1:Y:S01]  /*1710*/  LDCU.64 UR4, c[0x0][0x398] ;  /* 0x00007300ff0477ac */ /* 0x000e620008000a00 */
[----:B--234-:R-:W2:Y:S08]  /*1720*/  LDC.64 R4, c[0x0][0x380] ;  /* 0x0000e000ff047b82 */ /* 0x01ceb00000000a00 */
[----:B------:R-:W3:Y:S01]  /*1730*/  LDC.64 R6, c[0x0][0x3a0] ;  /* 0x0000e800ff067b82 */ /* 0x000ee20000000a00 */
[----:B-1----:R-:W-:-:S05]  /*1740*/  IMAD R19, R19, UR4, RZ ;  /* 0x0000000413137c24 */ /* 0x002fca000f8e02ff */
[----:B------:R-:W-:-:S05]  /*1750*/  IADD3 R9, PT, PT, R0, R19, RZ ;  /* 0x0000001300097210 */ /* 0x000fca0007ffe0ff */
[----:B--2---:R-:W-:-:S06]  /*1760*/  IMAD.WIDE R4, R9, 0x4, R4 ;  /* 0x0000000409047825 */ /* 0x004fcc00078e0204 */
[----:B------:R-:W2:Y:S01]  /*1770*/  LDG.E R5, desc[UR8][R4.64] ;  /* 0x0000000804057981 */ /* 0x000ea2000c1e1900 */
[----:B------:R-:W-:Y:S01]  /*1780*/  IADD3 R11, PT, PT, R9, UR5, RZ ;  /* 0x00000005090b7c10 */ /* 0x000fe2000fffe0ff */
[----:B0-----:R-:W-:Y:S01]  /*1790*/  IMAD.WIDE R2, R19, 0x4, R2 ;  /* 0x0000000413027825 */ /* 0x001fe200078e0202 */
[----:B------:R-:W0:Y:S03]  /*17a0*/  LDC.64 R8, c[0x0][0x3a8] ;  /* 0x0000ea00ff087b82 */ /* 0x000e260000000a00 */
[----:B---3--:R-:W-:-:S05]  /*17b0*/  IMAD.WIDE R6, R11, 0x4, R6 ;  /* 0x000000040b067825 */ /* 0x008fca00078e0206 */
[----:B--2---:R-:W-:Y:S04]  /*17c0*/  STG.E desc[UR8][R6.64], R5 ;  /* 0x0000000506007986 */ /* 0x004fe8000c101908 */
[----:B------:R-:W2:Y:S01]  /*17d0*/  LDG.E R3, desc[UR8][R2.64] ;  /* 0x0000000802037981 */ /* 0x000ea2000c1e1900 */
[----:B0-----:R-:W-:-:S05]  /*17e0*/  IMAD.WIDE R8, R11, 0x4, R8 ;  /* 0x000000040b087825 */ /* 0x001fca00078e0208 */
[----:B--2---:R-:W-:Y:S01]  /*17f0*/  STG.E desc[UR8][R8.64], R3 ;  /* 0x0000000308007986 */ /* 0x004fe2000c101908 */
[----:B------:R-:W-:Y:S05]  /*1800*/  EXIT ;  /* 0x000000000000794d */ /* 0x000fea0003800000 */
.L_x_17:
[----:B------:R-:W-:-:S00]  /*1810*/  BRA `(.L_x_17) ;  /* 0xfffffffc00fc7947 */ /* 0x000fc0000383ffff */
[----:B------:R-:W-:-:S00]  /*1820*/  NOP ;  /* 0x0000000000007918 */ /* 0x000fc00000000000 */
        /* <DEDUP_REMOVED lines=13> */
.L_x_143:


//--------------------- .text._Z8get_min4PfPKiiiS_PiiS_S2_ --------------------------
	.section	.text._Z8get_min4PfPKiiiS_PiiS_S2_,"ax",@progbits
	.align	128
        .global         _Z8get_min4PfPKiiiS_PiiS_S2_
        .type           _Z8get_min4PfPKiiiS_PiiS_S2_,@function
        .size           _Z8get_min4PfPKiiiS_PiiS_S2_,(.L_x_144 - _Z8get_min4PfPKiiiS_PiiS_S2_)
        .other          _Z8get_min4PfPKiiiS_PiiS_S2_,@"STO_CUDA_ENTRY STV_DEFAULT"
_Z8get_min4PfPKiiiS_PiiS_S2_:
.text._Z8get_min4PfPKiiiS_PiiS_S2_:
[----:B------:R-:W-:Y:S01]  /*0000*/  LDC R1, c[0x0][0x37c] ;  /* 0x0000df00ff017b82 */ /* 0x000fe20000000800 */
[----:B------:R-:W0:Y:S07]  /*0010*/  S2R R0, SR_TID.X ;  /* 0x0000000000007919 */ /* 0x000e2e0000002100 */
[----:B------:R-:W1:Y:S01]  /*0020*/  S2UR UR8, SR_CTAID.X ;  /* 0x00000000000879c3 */ /* 0x000e620000002500 */
[----:B------:R-:W2:Y:S07]  /*0030*/  LDCU.64 UR6, c[0x0][0x358] ;  /* 0x00006b00ff0677ac */ /* 0x000eae0008000a00 */
[----:B------:R-:W1:Y:S08]  /*0040*/  LDC R2, c[0x0][0x360] ;  /* 0x0000d800ff027b82 */ /* 0x000e700000000800 */
[----:B------:R-:W0:Y:S08]  /*0050*/  LDC.64 R4, c[0x0][0x390] ;  /* 0x0000e400ff047b82 */ /* 0x000e300000000a00 */
[----:B------:R-:W3:Y:S08]  /*0060*/  LDC.64 R8, c[0x0][0x388] ;  /* 0x0000e200ff087b82 */ /* 0x000ef00000000a00 */
[----:B------:R-:W4:Y:S01]  /*0070*/  LDC.64 R6, c[0x0][0x380] ;  /* 0x0000e000ff067b82 */ /* 0x000f220000000a00 */
[----:B-1----:R-:W-:-:S02]  /*0080*/  IMAD R3, R2, UR8, RZ ;  /* 0x0000000802037c24 */ /* 0x002fc4000f8e02ff */
[----:B0-----:R-:W-:-:S04]  /*0090*/  IMAD R4, R0, R5, R4 ;  /* 0x0000000500047224 */ /* 0x001fc800078e0204 */
[----:B------:R-:W-:-:S04]  /*00a0*/  IMAD R3, R3, R5, R4 ;  /* 0x0000000503037224 */ /* 0x000fc800078e0204 */
[----:B---3--:R-:W-:-:S06]  /*00b0*/  IMAD.WIDE.U32 R8, R3, 0x4, R8 ;  /* 0x0000000403087825 */ /* 0x008fcc00078e0008 */
[----:B--2---:R-:W2:Y:S01]  /*00c0*/  LDG.E R8, desc[UR6][R8.64] ;  /* 0x0000000608087981 */ /* 0x004ea2000c1e1900 */
[----:B----4-:R-:W-:-:S05]  /*00d0*/  IMAD.WIDE.U32 R6, R3, 0x4, R6 ;  /* 0x0000000403067825 */ /* 0x010fca00078e0006 */
[----:B------:R0:W3:Y:S01]  /*00e0*/  LDG.E R10, desc[UR6][R6.64] ;  /* 0x00000006060a7981 */ /* 0x0000e2000c1e1900 */
[----:B------:R-:W1:Y:S01]  /*00f0*/  S2R R12, SR_CgaCtaId ;  /* 0x00000000000c7919 */ /* 0x000e620000008800 */
[----:B------:R-:W-:Y:S02]  /*0100*/  MOV R3, 0x400 ;  /* 0x0000040000037802 */ /* 0x000fe40000000f00 */
[----:B------:R-:W-:Y:S02]  /*0110*/  ISETP.GE.U32.AND P0, PT, R2, 0x2, PT ;  /* 0x000000020200780c */ /* 0x000fe40003f06070 */
[----:B0-----:R-:W-:Y:S02]  /*0120*/  MOV R6, R2 ;  /* 0x0000000200067202 */ /* 0x001fe40000000f00 */
[----:B-1----:R-:W-:-:S05]  /*0130*/  LEA R11, R12, R3, 0x18 ;  /* 0x000000030c0b7211 */ /* 0x002fca00078ec0ff */
[----:B------:R-:W-:-:S04]  /*0140*/  IMAD R3, R0, 0x4, R11 ;  /* 0x0000000400037824 */ /* 0x000fc800078e020b */
[----:B------:R-:W-:Y:S01]  /*0150*/  IMAD R5, R2, 0x4, R3 ;  /* 0x0000000402057824 */ /* 0x000fe200078e0203 */
[----:B--2---:R-:W-:Y:S01]  /*0160*/  I2FP.F32.S32 R12, R8 ;  /* 0x00000008000c7245 */ /* 0x004fe20000201400 */
[----:B---3--:R0:W-:Y:S04]  /*0170*/  STS [R3], R10 ;  /* 0x0000000a03007388 */ /* 0x0081e80000000800 */
[----:B------:R0:W-:Y:S01]  /*0180*/  STS [R5], R12 ;  /* 0x0000000c05007388 */ /* 0x0001e20000000800 */
[----:B------:R-:W-:Y:S06]  /*0190*/  BAR.SYNC.DEFER_BLOCKING 0x0 ;  /* 0x0000000000007b1d */ /* 0x000fec0000010000 */
[----:B------:R-:W-:Y:S05]  /*01a0*/  @!P0 BRA `(.L_x_18) ;  /* 0x0000000000488947 */ /* 0x000fea0003800000 */
[----:B------:R-:W-:-:S07]  /*01b0*/  IMAD.MOV.U32 R7, RZ, RZ, R6 ;  /* 0x000000ffff077224 */ /* 0x000fce00078e0006 */
.L_x_21:
[----:B------:R-:W-:Y:S01]  /*01c0*/  MOV R9, R7 ;  /* 0x0000000700097202 */ /* 0x000fe20000000f00 */
[----:B------:R-:W-:Y:S01]  /*01d0*/  BSSY.RECONVERGENT B0, `(.L_x_19) ;  /* 0x000000c000007945 */ /* 0x000fe20003800200 */
[----:B------:R-:W-:-:S04]  /*01e0*/  SHF.R.U32.HI R7, RZ, 0x1, R7 ;  /* 0x00000001ff077819 */ /* 0x000fc80000011607 */
[----:B------:R-:W-:-:S13]  /*01f0*/  ISETP.GE.U32.AND P0, PT, R0, R7, PT ;  /* 0x000000070000720c */ /* 0x000fda0003f06070 */
[----:B-1----:R-:W-:Y:S05]  /*0200*/  @P0 BRA `(.L_x_20) ;  /* 0x0000000000200947 */ /* 0x002fea0003800000 */
[----:B------:R-:W-:Y:S01]  /*0210*/  IMAD R13, R7, 0x4, R3 ;  /* 0x00000004070d7824 */ /* 0x000fe200078e0203 */
[----:B------:R-:W-:Y:S04]  /*0220*/  LDS R8, [R3] ;  /* 0x0000000003087984 */ /* 0x000fe80000000800 */
[----:B0-----:R-:W0:Y:S02]  /*0230*/  LDS R10, [R13] ;  /* 0x000000000d0a7984 */ /* 0x001e240000000800 */
[----:B0-----:R-:W-:-:S13]  /*0240*/  FSETP.GT.AND P0, PT, R8, R10, PT ;  /* 0x0000000a0800720b */ /* 0x001fda0003f04000 */
[----:B------:R-:W-:Y:S01]  /*0250*/  @P0 LEA R8, R2, R13, 0x2 ;  /* 0x0000000d02080211 */ /* 0x000fe200078e10ff */
[----:B------:R-:W-:Y:S05]  /*0260*/  @P0 STS [R3], R10 ;  /* 0x0000000a03000388 */ /* 0x000fea0000000800 */
[----:B------:R-:W0:Y:S04]  /*0270*/  @P0 LDS R8, [R8] ;  /* 0x0000000008080984 */ /* 0x000e280000000800 */
[----:B0-----:R1:W-:Y:S02]  /*0280*/  @P0 STS [R5], R8 ;  /* 0x0000000805000388 */ /* 0x0013e40000000800 */
.L_x_20:
[----:B------:R-:W-:Y:S05]  /*0290*/  BSYNC.RECONVERGENT B0 ;  /* 0x0000000000007941 */ /* 0x000fea0003800200 */
.L_x_19:
[----:B------:R-:W-:Y:S01]  /*02a0*/  BAR.SYNC.DEFER_BLOCKING 0x0 ;  /* 0x0000000000007b1d */ /* 0x000fe20000010000 */
[----:B------:R-:W-:-:S13]  /*02b0*/  ISETP.GT.U32.AND P0, PT, R9, 0x3, PT ;  /* 0x000000030900780c */ /* 0x000fda0003f04070 */
[----:B------:R-:W-:Y:S05]  /*02c0*/  @P0 BRA `(.L_x_21) ;  /* 0xfffffffc00bc0947 */ /* 0x000fea000383ffff */
.L_x_18:
[----:B------:R-:W-:Y:S01]  /*02d0*/  ISETP.NE.AND P0, PT, R0, RZ, PT ;  /* 0x000000ff0000720c */ /* 0x000fe20003f05270 */
[----:B------:R-:W-:Y:S01]  /*02e0*/  BSSY.RECONVERGENT B0, `(.L_x_22) ;  /* 0x0000012000007945 */ /* 0x000fe20003800200 */
[----:B------:R-:W-:Y:S01]  /*02f0*/  ISETP.NE.AND P1, PT, RZ, UR8, PT ;  /* 0x00000008ff007c0c */ /* 0x000fe2000bf25270 */
[----:B------:R-:W-:-:S10]  /*0300*/  IMAD R7, R2, 0x4, R11 ;  /* 0x0000000402077824 */ /* 0x000fd400078e020b */
[----:B------:R-:W-:Y:S05]  /*0310*/  @P0 BRA `(.L_x_23) ;  /* 0x0000000000380947 */ /* 0x000fea0003800000 */
[----:B------:R-:W2:Y:S01]  /*0320*/  S2UR UR5, SR_CgaCtaId ;  /* 0x00000000000579c3 */ /* 0x000ea20000008800 */
[----:B0-----:R-:W0:Y:S01]  /*0330*/  LDS R12, [R7] ;  /* 0x00000000070c7984 */ /* 0x001e220000000800 */
[----:B------:R-:W-:-:S06]  /*0340*/  UMOV UR4, 0x400 ;  /* 0x0000040000047882 */ /* 0x000fcc0000000000 */
[----:B------:R-:W3:Y:S08]  /*0350*/  LDC.64 R14, c[0x0][0x390] ;  /* 0x0000e400ff0e7b82 */ /* 0x000ef00000000a00 */
[----:B------:R-:W4:Y:S01]  /*0360*/  LDC.64 R10, c[0x0][0x398] ;  /* 0x0000e600ff0a7b82 */ /* 0x000f220000000a00 */
[----:B--2---:R-:W-:-:S07]  /*0370*/  ULEA UR4, UR5, UR4, 0x18 ;  /* 0x0000000405047291 */ /* 0x004fce000f8ec0ff */
[----:B-1----:R-:W1:Y:S01]  /*0380*/  LDC.64 R8, c[0x0][0x3a0] ;  /* 0x0000e800ff087b82 */ /* 0x002e620000000a00 */
[----:B---3--:R-:W-:Y:S01]  /*0390*/  IMAD R15, R15, UR8, R14 ;  /* 0x000000080f0f7c24 */ /* 0x008fe2000f8e020e */
[----:B------:R-:W2:Y:S03]  /*03a0*/  LDS R13, [UR4] ;  /* 0x00000004ff0d7984 */ /* 0x000ea60008000800 */
[C---:B----4-:R-:W-:Y:S01]  /*03b0*/  IMAD.WIDE.U32 R10, R15.reuse, 0x4, R10 ;  /* 0x000000040f0a7825 */ /* 0x050fe200078e000a */
[----:B0-----:R-:W0:Y:S03]  /*03c0*/  F2I.TRUNC.NTZ R17, R12 ;  /* 0x0000000c00117305 */ /* 0x001e26000020f100 */
[----:B-1----:R-:W-:Y:S01]  /*03d0*/  IMAD.WIDE.U32 R8, R15, 0x4, R8 ;  /* 0x000000040f087825 */ /* 0x002fe200078e0008 */
[----:B--2---:R2:W-:Y:S04]  /*03e0*/  STG.E desc[UR6][R10.64], R13 ;  /* 0x0000000d0a007986 */ /* 0x0045e8000c101906 */
[----:B0-----:R2:W-:Y:S02]  /*03f0*/  STG.E desc[UR6][R8.64], R17 ;  /* 0x0000001108007986 */ /* 0x0015e4000c101906 */
.L_x_23:
[----:B------:R-:W-:Y:S05]  /*0400*/  BSYNC.RECONVERGENT B0 ;  /* 0x0000000000007941 */ /* 0x000fea0003800200 */
.L_x_22:
[----:B------:R-:W-:Y:S06]  /*0410*/  BAR.SYNC.DEFER_BLOCKING 0x0 ;  /* 0x0000000000007b1d */ /* 0x000fec0000010000 */
[----:B------:R-:W-:Y:S05]  /*0420*/  @P1 EXIT ;  /* 0x000000000000194d */ /* 0x000fea0003800000 */
[----:B0-2---:R-:W0:Y:S08]  /*0430*/  LDC.64 R10, c[0x0][0x3a0] ;  /* 0x0000e800ff0a7b82 */ /* 0x005e300000000a00 */
[----:B-1----:R-:W1:Y:S01]  /*0440*/  LDC.64 R8, c[0x0][0x398] ;  /* 0x0000e600ff087b82 */ /* 0x002e620000000a00 */
[----:B0-----:R-:W-:-:S06]  /*0450*/  IMAD.WIDE.U32 R10, R4, 0x4, R10 ;  /* 0x00000004040a7825 */ /* 0x001fcc00078e000a */
[----:B------:R-:W2:Y:S01]  /*0460*/  LDG.E R10, desc[UR6][R10.64] ;  /* 0x000000060a0a7981 */ /* 0x000ea2000c1e1900 */
[----:B-1----:R-:W-:-:S06]  /*0470*/  IMAD.WIDE.U32 R8, R4, 0x4, R8 ;  /* 0x0000000404087825 */ /* 0x002fcc00078e0008 */
[----:B------:R-:W3:Y:S01]  /*0480*/  LDG.E R8, desc[UR6][R8.64] ;  /* 0x0000000608087981 */ /* 0x000ee2000c1e1900 */
[----:B------:R-:W-:Y:S02]  /*0490*/  ISETP.GE.U32.AND P0, PT, R6, 0x2, PT ;  /* 0x000000020600780c */ /* 0x000fe40003f06070 */
[----:B--2---:R-:W-:Y:S01]  /*04a0*/  I2FP.F32.S32 R4, R10 ;  /* 0x0000000a00047245 */ /* 0x004fe20000201400 */
[----:B---3--:R0:W-:Y:S04]  /*04b0*/  STS [R3], R8 ;  /* 0x0000000803007388 */ /* 0x0081e80000000800 */
[----:B------:R0:W-:Y:S01]  /*04c0*/  STS [R5], R4 ;  /* 0x0000000405007388 */ /* 0x0001e20000000800 */
[----:B------:R-:W-:Y:S06]  /*04d0*/  BAR.SYNC.DEFER_BLOCKING 0x0 ;  /* 0x0000000000007b1d */ /* 0x000fec0000010000 */
[----:B------:R-:W-:Y:S05]  /*04e0*/  @!P0 BRA `(.L_x_24) ;  /* 0x0000000000448947 */ /* 0x000fea0003800000 */
.L_x_27:
[----:B0-----:R-:W-:Y:S01]  /*04f0*/  MOV R8, R6 ;  /* 0x0000000600087202 */ /* 0x001fe20000000f00 */
[----:B------:R-:W-:Y:S01]  /*0500*/  BSSY.RECONVERGENT B0, `(.L_x_25) ;  /* 0x000000c000007945 */ /* 0x000fe20003800200 */
[----:B------:R-:W-:-:S04]  /*0510*/  SHF.R.U32.HI R6, RZ, 0x1, R6 ;  /* 0x00000001ff067819 */ /* 0x000fc80000011606 */
[----:B------:R-:W-:-:S13]  /*0520*/  ISETP.GE.U32.AND P0, PT, R0, R6, PT ;  /* 0x000000060000720c */ /* 0x000fda0003f06070 */
[----:B------:R-:W-:Y:S05]  /*0530*/  @P0 BRA `(.L_x_26) ;  /* 0x0000000000200947 */ /* 0x000fea0003800000 */
[----:B------:R-:W-:Y:S01]  /*0540*/  IMAD R9, R6, 0x4, R3 ;  /* 0x0000000406097824 */ /* 0x000fe200078e0203 */
[----:B------:R-:W-:Y:S04]  /*0550*/  LDS R4, [R3] ;  /* 0x0000000003047984 */ /* 0x000fe80000000800 */
[----:B------:R-:W0:Y:S02]  /*0560*/  LDS R10, [R9] ;  /* 0x00000000090a7984 */ /* 0x000e240000000800 */
[----:B0-----:R-:W-:-:S13]  /*0570*/  FSETP.GT.AND P0, PT, R4, R10, PT ;  /* 0x0000000a0400720b */ /* 0x001fda0003f04000 */
[----:B------:R-:W-:Y:S01]  /*0580*/  @P0 LEA R4, R2, R9, 0x2 ;  /* 0x0000000902040211 */ /* 0x000fe200078e10ff */
[----:B------:R-:W-:Y:S05]  /*0590*/  @P0 STS [R3], R10 ;  /* 0x0000000a03000388 */ /* 0x000fea0000000800 */
[----:B------:R-:W0:Y:S04]  /*05a0*/  @P0 LDS R4, [R4] ;  /* 0x0000000004040984 */ /* 0x000e280000000800 */
[----:B0-----:R0:W-:Y:S02]  /*05b0*/  @P0 STS [R5], R4 ;  /* 0x0000000405000388 */ /* 0x0011e40000000800 */
.L_x_26:
[----:B------:R-:W-:Y:S05]  /*05c0*/  BSYNC.RECONVERGENT B0 ;  /* 0x0000000000007941 */ /* 0x000fea0003800200 */
.L_x_25:
[----:B------:R-:W-:Y:S01]  /*05d0*/  BAR.SYNC.DEFER_BLOCKING 0x0 ;  /* 0x0000000000007b1d */ /* 0x000fe20000010000 */
[----:B------:R-:W-:-:S13]  /*05e0*/  ISETP.GT.U32.AND P0, PT, R8, 0x3, PT ;  /* 0x000000030800780c */ /* 0x000fda0003f04070 */
[----:B------:R-:W-:Y:S05]  /*05f0*/  @P0 BRA `(.L_x_27) ;  /* 0xfffffffc00bc0947 */ /* 0x000fea000383ffff */
.L_x_24:
[----:B------:R-:W-:Y:S01]  /*0600*/  ISETP.NE.AND P0, PT, R0, RZ, PT ;  /* 0x000000ff0000720c */ /* 0x000fe20003f05270 */
[----:B------:R-:W-:-:S12]  /*0610*/  BSSY.RECONVERGENT B0, `(.L_x_28) ;  /* 0x0000016000007945 */ /* 0x000fd80003800200 */
[----:B------:R-:W-:Y:S05]  /*0620*/  @P0 BRA `(.L_x_29) ;  /* 0x0000000000500947 */ /* 0x000fea0003800000 */
[----:B------:R-:W1:Y:S01]  /*0630*/  S2UR UR5, SR_CgaCtaId ;  /* 0x00000000000579c3 */ /* 0x000e620000008800 */
[----:B------:R-:W2:Y:S01]  /*0640*/  LDS R0, [R7] ;  /* 0x0000000007007984 */ /* 0x000ea20000000800 */
[----:B------:R-:W-:-:S06]  /*0650*/  UMOV UR4, 0x400 ;  /* 0x0000040000047882 */ /* 0x000fcc0000000000 */
[----:B------:R-:W3:Y:S08]  /*0660*/  LDC.64 R16, c[0x0][0x390] ;  /* 0x0000e400ff107b82 */ /* 0x000ef00000000a00 */
[----:B0-----:R-:W0:Y:S01]  /*0670*/  LDC.64 R2, c[0x0][0x3b0] ;  /* 0x0000ec00ff027b82 */ /* 0x001e220000000a00 */
[----:B-1----:R-:W-:-:S07]  /*0680*/  ULEA UR4, UR5, UR4, 0x18 ;  /* 0x0000000405047291 */ /* 0x002fce000f8ec0ff */
[----:B------:R-:W1:Y:S02]  /*0690*/  LDC.64 R4, c[0x0][0x3b8] ;  /* 0x0000ee00ff047b82 */ /* 0x000e640000000a00 */
[----:B------:R-:W4:Y:S06]  /*06a0*/  LDS R13, [UR4] ;  /* 0x00000004ff0d7984 */ /* 0x000f2c0008000800 */
[----:B------:R-:W5:Y:S01]  /*06b0*/  LDC.64 R8, c[0x0][0x380] ;  /* 0x0000e000ff087b82 */ /* 0x000f620000000a00 */
[----:B------:R-:W3:Y:S01]  /*06c0*/  LDCU UR4, c[0x0][0x3a8] ;  /* 0x00007500ff0477ac */ /* 0x000ee20008000800 */
[----:B--2---:R-:W2:Y:S01]  /*06d0*/  F2I.TRUNC.NTZ R11, R0 ;  /* 0x00000000000b7305 */ /* 0x004ea2000020f100 */
[----:B---3--:R-:W-:-:S02]  /*06e0*/  IMAD R15, R17, UR4, R16 ;  /* 0x00000004110f7c24 */ /* 0x008fc4000f8e0210 */
[----:B--2---:R-:W-:Y:S02]  /*06f0*/  IMAD R7, R11, R17, R16 ;  /* 0x000000110b077224 */ /* 0x004fe400078e0210 */
[----:B0-----:R-:W-:-:S04]  /*0700*/  IMAD.WIDE R2, R15, 0x4, R2 ;  /* 0x000000040f027825 */ /* 0x001fc800078e0202 */
[----:B-1----:R-:W-:-:S04]  /*0710*/  IMAD.WIDE R4, R15, 0x4, R4 ;  /* 0x000000040f047825 */ /* 0x002fc800078e0204 */
[----:B-----5:R-:W-:-:S04]  /*0720*/  IMAD.WIDE R6, R7, 0x4, R8 ;  /* 0x0000000407067825 */ /* 0x020fc800078e0208 */
[----:B------:R-:W-:Y:S01]  /*0730*/  IMAD.MOV.U32 R9, RZ, RZ, 0x3f800000 ;  /* 0x3f800000ff097424 */ /* 0x000fe200078e00ff */
[----:B----4-:R1:W-:Y:S04]  /*0740*/  STG.E desc[UR6][R2.64], R13 ;  /* 0x0000000d02007986 */ /* 0x0103e8000c101906 */
[----:B------:R1:W-:Y:S04]  /*0750*/  STG.E desc[UR6][R4.64], R11 ;  /* 0x0000000b04007986 */ /* 0x0003e8000c101906 */
[----:B------:R1:W-:Y:S02]  /*0760*/  STG.E desc[UR6][R6.64], R9 ;  /* 0x0000000906007986 */ /* 0x0003e4000c101906 */
.L_x_29:
[----:B------:R-:W-:Y:S05]  /*0770*/  BSYNC.RECONVERGENT B0 ;  /* 0x0000000000007941 */ /* 0x000fea0003800200 */
.L_x_28:
[----:B------:R-:W-:Y:S06]  /*0780*/  BAR.SYNC.DEFER_BLOCKING 0x0 ;  /* 0x0000000000007b1d */ /* 0x000fec0000010000 */
[----:B------:R-:W-:Y:S05]  /*0790*/  EXIT ;  /* 0x000000000000794d */ /* 0x000fea0003800000 */
.L_x_30:
        /* <DEDUP_REMOVED lines=14> */
.L_x_144:


//--------------------- .text._Z19get_min_interblock6PKfPKiiPfiiiiiS3_Pi --------------------------
	.section	.text._Z19get_min_interblock6PKfPKiiPfiiiiiS3_Pi,"ax",@progbits
	.align	128
        .global         _Z19get_min_interblock6PKfPKiiPfiiiiiS3_Pi
        .type           _Z19get_min_interblock6PKfPKiiPfiiiiiS3_Pi,@function
        .size           _Z19get_min_interblock6PKfPKiiPfiiiiiS3_Pi,(.L_x_145 - _Z19get_min_interblock6PKfPKiiPfiiiiiS3_Pi)
        .other          _Z19get_min_interblock6PKfPKiiPfiiiiiS3_Pi,@"STO_CUDA_ENTRY STV_DEFAULT"
_Z19get_min_interblock6PKfPKiiPfiiiiiS3_Pi:
.text._Z19get_min_interblock6PKfPKiiPfiiiiiS3_Pi:
[----:B------:R-:W-:Y:S01]  /*0000*/  LDC R1, c[0x0][0x37c] ;  /* 0x0000df00ff017b82 */ /* 0x000fe20000000800 */
[----:B------:R-:W0:Y:S02]  /*0010*/  LDCU UR6, c[0x0][0x3a0] ;  /* 0x00007400ff0677ac */ /* 0x000e240008000800 */
[----:B0-----:R-:W-:-:S13]  /*0020*/  ISETP.NE.AND P0, PT, RZ, UR6, PT ;  /* 0x00000006ff007c0c */ /* 0x001fda000bf05270 */
[----:B------:R-:W-:Y:S05]  /*0030*/  @!P0 EXIT ;  /* 0x000000000000894d */ /* 0x000fea0003800000 */
[----:B------:R-:W0:Y:S01]  /*0040*/  S2R R0, SR_TID.X ;  /* 0x0000000000007919 */ /* 0x000e220000002100 */
[----:B------:R-:W1:Y:S01]  /*0050*/  S2UR UR5, SR_CgaCtaId ;  /* 0x00000000000579c3 */ /* 0x000e620000008800 */
[----:B------:R-:W2:Y:S01]  /*0060*/  LDCU.64 UR8, c[0x0][0x3a8] ;  /* 0x00007500ff0877ac */ /* 0x000ea20008000a00 */
[----:B------:R-:W-:Y:S01]  /*0070*/  IMAD.MOV.U32 R5, RZ, RZ, RZ ;  /* 0x000000ffff057224 */ /* 0x000fe200078e00ff */
[----:B------:R-:W3:Y:S05]  /*0080*/  LDCU UR7, c[0x0][0x3a4] ;  /* 0x00007480ff0777ac */ /* 0x000eea0008000800 */
[----:B------:R-:W4:Y:S01]  /*0090*/  LDC R2, c[0x0][0x360] ;  /* 0x0000d800ff027b82 */ /* 0x000f220000000800 */
[----:B------:R-:W-:Y:S01]  /*00a0*/  UMOV UR4, 0x400 ;  /* 0x0000040000047882 */ /* 0x000fe20000000000 */
[----:B------:R-:W0:Y:S01]  /*00b0*/  LDCU.64 UR10, c[0x0][0x358] ;  /* 0x00006b00ff0a77ac */ /* 0x000e220008000a00 */
[----:B-1----:R-:W-:-:S02]  /*00c0*/  ULEA UR4, UR5, UR4, 0x18 ;  /* 0x0000000405047291 */ /* 0x002fc4000f8ec0ff */
[----:B--2---:R-:W-:-:S04]  /*00d0*/  UIMAD UR5, UR6, UR8, URZ ;  /* 0x00000008060572a4 */ /* 0x004fc8000f8e02ff */
[----:B---3--:R-:W-:Y:S01]  /*00e0*/  UIMAD UR5, UR5, UR9, UR7 ;  /* 0x00000009050572a4 */ /* 0x008fe2000f8e0207 */
[----:B0-----:R-:W-:Y:S02]  /*00f0*/  LEA R3, R0, UR4, 0x2 ;  /* 0x0000000400037c11 */ /* 0x001fe4000f8e10ff */
[----:B----4-:R-:W-:-:S03]  /*0100*/  LEA R4, R2, UR4, 0x2 ;  /* 0x0000000402047c11 */ /* 0x010fc6000f8e10ff */
[----:B------:R-:W-:-:S07]  /*0110*/  IMAD R6, R2, 0x4, R3 ;  /* 0x0000000402067824 */ /* 0x000fce00078e0203 */
.L_x_37:
[----:B0-----:R-:W0:Y:S02]  /*0120*/  LDCU UR4, c[0x0][0x390] ;  /* 0x00007200ff0477ac */ /* 0x001e240008000800 */
[----:B0-----:R-:W-:-:S13]  /*0130*/  ISETP.GE.U32.AND P0, PT, R0, UR4, PT ;  /* 0x0000000400007c0c */ /* 0x001fda000bf06070 */
[----:B-1----:R-:W0:Y:S08]  /*0140*/  @!P0 LDC R12, c[0x0][0x3a0] ;  /* 0x0000e800ff0c8b82 */ /* 0x002e300000000800 */
[----:B------:R-:W1:Y:S08]  /*0150*/  @!P0 LDC.64 R10, c[0x0][0x388] ;  /* 0x0000e200ff0a8b82 */ /* 0x000e700000000a00 */
[----:B------:R-:W2:Y:S08]  /*0160*/  @!P0 LDC R7, c[0x0][0x3a0] ;  /* 0x0000e800ff078b82 */ /* 0x000eb00000000800 */
[----:B------:R-:W3:Y:S01]  /*0170*/  @!P0 LDC.64 R8, c[0x0][0x380] ;  /* 0x0000e000ff088b82 */ /* 0x000ee20000000a00 */
[----:B0-----:R-:W-:-:S02]  /*0180*/  @!P0 IMAD R13, R0, R12, R5 ;  /* 0x0000000c000d8224 */ /* 0x001fc400078e0205 */
[----:B------:R-:W-:Y:S02]  /*0190*/  HFMA2 R12, -RZ, RZ, 1.875, 0 ;  /* 0x3f800000ff0c7431 */ /* 0x000fe400000001ff */
[----:B-1----:R-:W-:-:S06]  /*01a0*/  @!P0 IMAD.WIDE.U32 R10, R13, 0x4, R10 ;  /* 0x000000040d0a8825 */ /* 0x002fcc00078e000a */
[----:B------:R-:W4:Y:S01]  /*01b0*/  @!P0 LDG.E R10, desc[UR10][R10.64] ;  /* 0x0000000a0a0a8981 */ /* 0x000f22000c1e1900 */
[----:B--2---:R-:W-:-:S04]  /*01c0*/  @!P0 IMAD R7, R0, R7, R5 ;  /* 0x0000000700078224 */ /* 0x004fc800078e0205 */
[----:B---3--:R-:W-:-:S05]  /*01d0*/  @!P0 IMAD.WIDE.U32 R8, R7, 0x4, R8 ;  /* 0x0000000407088825 */ /* 0x008fca00078e0008 */
[----:B------:R-:W2:Y:S01]  /*01e0*/  @!P0 LDG.E R12, desc[UR10][R8.64] ;  /* 0x0000000a080c8981 */ /* 0x000ea2000c1e1900 */
[----:B------:R-:W-:Y:S01]  /*01f0*/  IMAD.MOV.U32 R7, RZ, RZ, 0x3f800000 ;  /* 0x3f800000ff077424 */ /* 0x000fe200078e00ff */
[----:B----4-:R-:W-:Y:S02]  /*0200*/  @!P0 I2FP.F32.S32 R7, R10 ;  /* 0x0000000a00078245 */ /* 0x010fe40000201400 */
[----:B------:R-:W-:Y:S01]  /*0210*/  ISETP.GE.U32.AND P0, PT, R2, 0x2, PT ;  /* 0x000000020200780c */ /* 0x000fe20003f06070 */
[----:B--2---:R0:W-:Y:S04]  /*0220*/  STS [R3], R12 ;  /* 0x0000000c03007388 */ /* 0x0041e80000000800 */
[----:B------:R0:W-:Y:S01]  /*0230*/  STS [R6], R7 ;  /* 0x0000000706007388 */ /* 0x0001e20000000800 */
[----:B------:R-:W-:Y:S07]  /*0240*/  BAR.SYNC.DEFER_BLOCKING 0x0 ;  /* 0x0000000000007b1d */ /* 0x000fee0000010000 */
[----:B------:R-:W-:Y:S05]  /*0250*/  @!P0 BRA `(.L_x_31) ;  /* 0x0000000000488947 */ /* 0x000fea0003800000 */
[----:B0-----:R-:W-:-:S07]  /*0260*/  MOV R7, R2 ;  /* 0x0000000200077202 */ /* 0x001fce0000000f00 */
.L_x_34:
[--C-:B------:R-:W-:Y:S01]  /*0270*/  IMAD.MOV.U32 R10, RZ, RZ, R7.reuse ;  /* 0x000000ffff0a7224 */ /* 0x100fe200078e0007 */
[----:B------:R-:W-:Y:S01]  /*0280*/  SHF.R.U32.HI R7, RZ, 0x1, R7 ;  /* 0x00000001ff077819 */ /* 0x000fe20000011607 */
[----:B------:R-:W-:Y:S03]  /*0290*/  BSSY.RECONVERGENT B0, `(.L_x_32) ;  /* 0x000000b000007945 */ /* 0x000fe60003800200 */
[----:B------:R-:W-:-:S13]  /*02a0*/  ISETP.GE.U32.AND P0, PT, R0, R7, PT ;  /* 0x000000070000720c */ /* 0x000fda0003f06070 */
[----:B0-----:R-:W-:Y:S05]  /*02b0*/  @P0 BRA `(.L_x_33) ;  /* 0x0000000000200947 */ /* 0x001fea0003800000 */
[----:B------:R-:W-:Y:S01]  /*02c0*/  LEA R11, R7, R3, 0x2 ;  /* 0x00000003070b7211 */ /* 0x000fe200078e10ff */
[----:B------:R-:W-:Y:S04]  /*02d0*/  LDS R8, [R3] ;  /* 0x0000000003087984 */ /* 0x000fe80000000800 */
[----:B------:R-:W0:Y:S02]  /*02e0*/  LDS R12, [R11] ;  /* 0x000000000b0c7984 */ /* 0x000e240000000800 */
[----:B0-----:R-:W-:-:S13]  /*02f0*/  FSETP.GT.AND P0, PT, R8, R12, PT ;  /* 0x0000000c0800720b */ /* 0x001fda0003f04000 */
[----:B------:R-:W-:Y:S01]  /*0300*/  @P0 IMAD R8, R2, 0x4, R11 ;  /* 0x0000000402080824 */ /* 0x000fe200078e020b */
[----:B------:R-:W-:Y:S04]  /*0310*/  @P0 STS [R3], R12 ;  /* 0x0000000c03000388 */ /* 0x000fe80000000800 */
[----:B------:R-:W0:Y:S04]  /*0320*/  @P0 LDS R9, [R8] ;  /* 0x0000000008090984 */ /* 0x000e280000000800 */
[----:B0-----:R0:W-:Y:S02]  /*0330*/  @P0 STS [R6], R9 ;  /* 0x0000000906000388 */ /* 0x0011e40000000800 */
.L_x_33:
[----:B------:R-:W-:Y:S05]  /*0340*/  BSYNC.RECONVERGENT B0 ;  /* 0x0000000000007941 */ /* 0x000fea0003800200 */
.L_x_32:
[----:B------:R-:W-:Y:S01]  /*0350*/  BAR.SYNC.DEFER_BLOCKING 0x0 ;  /* 0x0000000000007b1d */ /* 0x000fe20000010000 */
[----:B------:R-:W-:-:S13]  /*0360*/  ISETP.GT.U32.AND P0, PT, R10, 0x3, PT ;  /* 0x000000030a00780c */ /* 0x000fda0003f04070 */
[----:B------:R-:W-:Y:S05]  /*0370*/  @P0 BRA `(.L_x_34) ;  /* 0xfffffffc00bc0947 */ /* 0x000fea000383ffff */
.L_x_31:
[----:B------:R-:W-:Y:S01]  /*0380*/  ISETP.NE.AND P0, PT, R0, RZ, PT ;  /* 0x000000ff0000720c */ /* 0x000fe20003f05270 */
[----:B------:R-:W-:-:S12]  /*0390*/  BSSY.RECONVERGENT B0, `(.L_x_35) ;  /* 0x0000015000007945 */ /* 0x000fd80003800200 */
[----:B------:R-:W-:Y:S05]  /*03a0*/  @P0 BRA `(.L_x_36) ;  /* 0x00000000004c0947 */ /* 0x000fea0003800000 */
[----:B------:R-:W1:Y:S01]  /*03b0*/  S2UR UR6, SR_CgaCtaId ;  /* 0x00000000000679c3 */ /* 0x000e620000008800 */
[----:B0-----:R-:W0:Y:S01]  /*03c0*/  LDS R7, [R4] ;  /* 0x0000000004077984 */ /* 0x001e220000000800 */
[----:B------:R-:W-:Y:S01]  /*03d0*/  UMOV UR4, 0x400 ;  /* 0x0000040000047882 */ /* 0x000fe20000000000 */
[----:B------:R-:W-:-:S05]  /*03e0*/  IADD3 R17, PT, PT, R5, UR5, RZ ;  /* 0x0000000505117c10 */ /* 0x000fca000fffe0ff */
[----:B------:R-:W2:Y:S08]  /*03f0*/  LDC.64 R12, c[0x0][0x3b8] ;  /* 0x0000ee00ff0c7b82 */ /* 0x000eb00000000a00 */
[----:B------:R-:W3:Y:S01]  /*0400*/  LDC.64 R10, c[0x0][0x3c0] ;  /* 0x0000f000ff0a7b82 */ /* 0x000ee20000000a00 */
[----:B-1----:R-:W-:-:S07]  /*0410*/  ULEA UR4, UR6, UR4, 0x18 ;  /* 0x0000000406047291 */ /* 0x002fce000f8ec0ff */
[----:B------:R-:W1:Y:S01]  /*0420*/  LDC.64 R8, c[0x0][0x398] ;  /* 0x0000e600ff087b82 */ /* 0x000e620000000a00 */
[C---:B--2---:R-:W-:Y:S01]  /*0430*/  IMAD.WIDE.U32 R12, R17.reuse, 0x4, R12 ;  /* 0x00000004110c7825 */ /* 0x044fe200078e000c */
[----:B------:R-:W2:Y:S02]  /*0440*/  LDS R15, [UR4] ;  /* 0x00000004ff0f7984 */ /* 0x000ea40008000800 */
[----:B------:R-:W4:Y:S01]  /*0450*/  LDCU UR4, c[0x0][0x3a0] ;  /* 0x00007400ff0477ac */ /* 0x000f220008000800 */
[----:B---3--:R-:W-:Y:S01]  /*0460*/  IMAD.WIDE.U32 R10, R17, 0x4, R10 ;  /* 0x00000004110a7825 */ /* 0x008fe200078e000a */
[----:B0-----:R-:W4:Y:S03]  /*0470*/  F2I.TRUNC.NTZ R7, R7 ;  /* 0x0000000700077305 */ /* 0x001f26000020f100 */
[----:B------:R-:W-:Y:S02]  /*0480*/  IMAD.MOV.U32 R17, RZ, RZ, 0x3f800000 ;  /* 0x3f800000ff117424 */ /* 0x000fe400078e00ff */
[----:B----4-:R-:W-:-:S04]  /*0490*/  IMAD R19, R7, UR4, R5 ;  /* 0x0000000407137c24 */ /* 0x010fc8000f8e0205 */
[----:B-1----:R-:W-:Y:S01]  /*04a0*/  IMAD.WIDE.U32 R8, R19, 0x4, R8 ;  /* 0x0000000413087825 */ /* 0x002fe200078e0008 */
[----:B--2---:R1:W-:Y:S04]  /*04b0*/  STG.E desc[UR10][R12.64], R15 ;  /* 0x0000000f0c007986 */ /* 0x0043e8000c10190a */
[----:B------:R1:W-:Y:S04]  /*04c0*/  STG.E desc[UR10][R10.64], R7 ;  /* 0x000000070a007986 */ /* 0x0003e8000c10190a */
[----:B------:R1:W-:Y:S02]  /*04d0*/  STG.E desc[UR10][R8.64], R17 ;  /* 0x0000001108007986 */ /* 0x0003e4000c10190a */
.L_x_36:
[----:B------:R-:W-:Y:S05]  /*04e0*/  BSYNC.RECONVERGENT B0 ;  /* 0x0000000000007941 */ /* 0x000fea0003800200 */
.L_x_35:
[----:B------:R-:W2:Y:S01]  /*04f0*/  LDCU UR4, c[0x0][0x3a0] ;  /* 0x00007400ff0477ac */ /* 0x000ea20008000800 */
[----:B------:R-:W-:-:S04]  /*0500*/  IADD3 R5, PT, PT, R5, 0x1, RZ ;  /* 0x0000000105057810 */ /* 0x000fc80007ffe0ff */
[----:B--2---:R-:W-:-:S13]  /*0510*/  ISETP.NE.AND P0, PT, R5, UR4, PT ;  /* 0x0000000405007c0c */ /* 0x004fda000bf05270 */
[----:B------:R-:W-:Y:S05]  /*0520*/  @P0 BRA `(.L_x_37) ;  /* 0xfffffff800fc0947 */ /* 0x000fea000383ffff */
[----:B------:R-:W-:Y:S05]  /*0530*/  EXIT ;  /* 0x000000000000794d */ /* 0x000fea0003800000 */
.L_x_38:
        /* <DEDUP_REMOVED lines=12> */
.L_x_145:


//--------------------- .text._Z19get_min_intrablock6PKfPKiiiPfPi --------------------------
	.section	.text._Z19get_min_intrablock6PKfPKiiiPfPi,"ax",@progbits
	.align	128
        .global         _Z19get_min_intrablock6PKfPKiiiPfPi
        .type           _Z19get_min_intrablock6PKfPKiiiPfPi,@function
        .size           _Z19get_min_intrablock6PKfPKiiiPfPi,(.L_x_146 - _Z19get_min_intrablock6PKfPKiiiPfPi)
        .other          _Z19get_min_intrablock6PKfPKiiiPfPi,@"STO_CUDA_ENTRY STV_DEFAULT"
_Z19get_min_intrablock6PKfPKiiiPfPi:
.text._Z19get_min_intrablock6PKfPKiiiPfPi:
[----:B------:R-:W-:Y:S01]  /*0000*/  LDC R1, c[0x0][0x37c] ;  /* 0x0000df00ff017b82 */ /* 0x000fe20000000800 */
[----:B------:R-:W0:Y:S02]  /*0010*/  LDCU UR4, c[0x0][0x394] ;  /* 0x00007280ff0477ac */ /* 0x000e240008000800 */
[----:B0-----:R-:W-:-:S13]  /*0020*/  ISETP.NE.AND P0, PT, RZ, UR4, PT ;  /* 0x00000004ff007c0c */ /* 0x001fda000bf05270 */
[----:B------:R-:W-:Y:S05]  /*0030*/  @!P0 EXIT ;  /* 0x000000000000894d */ /* 0x000fea0003800000 */
[----:B------:R-:W0:Y:S01]  /*0040*/  S2R R5, SR_CgaCtaId ;  /* 0x0000000000057919 */ /* 0x000e220000008800 */
[----:B------:R-:W1:Y:S01]  /*0050*/  LDC R3, c[0x0][0x360] ;  /* 0x0000d800ff037b82 */ /* 0x000e620000000800 */
[----:B------:R-:W-:Y:S01]  /*0060*/  MOV R2, 0x400 ;  /* 0x0000040000027802 */ /* 0x000fe20000000f00 */
[----:B------:R-:W2:Y:S01]  /*0070*/  LDCU.64 UR8, c[0x0][0x358] ;  /* 0x00006b00ff0877ac */ /* 0x000ea20008000a00 */
[----:B------:R-:W3:Y:S01]  /*0080*/  S2R R0, SR_TID.X ;  /* 0x0000000000007919 */ /* 0x000ee20000002100 */
[----:B------:R-:W4:Y:S04]  /*0090*/  S2R R7, SR_CTAID.X ;  /* 0x0000000000077919 */ /* 0x000f280000002500 */
[----:B------:R-:W5:Y:S01]  /*00a0*/  LDC R8, c[0x0][0x390] ;  /* 0x0000e400ff087b82 */ /* 0x000f620000000800 */
[----:B0-----:R-:W-:-:S05]  /*00b0*/  LEA R6, R5, R2, 0x18 ;  /* 0x0000000205067211 */ /* 0x001fca00078ec0ff */
[--C-:B---3--:R-:W-:Y:S02]  /*00c0*/  IMAD R4, R0, 0x4, R6.reuse ;  /* 0x0000000400047824 */ /* 0x108fe400078e0206 */
[C---:B-1----:R-:W-:Y:S02]  /*00d0*/  IMAD R6, R3.reuse, 0x4, R6 ;  /* 0x0000000403067824 */ /* 0x042fe400078e0206 */
[----:B----4-:R-:W-:Y:S02]  /*00e0*/  IMAD R5, R3, R7, R0 ;  /* 0x0000000703057224 */ /* 0x010fe400078e0200 */
[--C-:B-----5:R-:W-:Y:S01]  /*00f0*/  IMAD R2, R7, UR4, R8.reuse ;  /* 0x0000000407027c24 */ /* 0x120fe2000f8e0208 */
[----:B------:R-:W-:Y:S01]  /*0100*/  LEA R7, R3, R4, 0x2 ;  /* 0x0000000403077211 */ /* 0x000fe200078e10ff */
[----:B------:R-:W-:Y:S01]  /*0110*/  IMAD R5, R5, UR4, R8 ;  /* 0x0000000405057c24 */ /* 0x000fe2000f8e0208 */
[----:B--2---:R-:W-:-:S06]  /*0120*/  UMOV UR4, URZ ;  /* 0x000000ff00047c82 */ /* 0x004fcc0008000000 */
.L_x_45:
[----:B01----:R-:W0:Y:S01]  /*0130*/  LDC.64 R10, c[0x0][0x388] ;  /* 0x0000e200ff0a7b82 */ /* 0x003e220000000a00 */
[----:B------:R-:W-:-:S07]  /*0140*/  VIADD R13, R5, UR4 ;  /* 0x00000004050d7c36 */ /* 0x000fce0008000000 */
[----:B------:R-:W1:Y:S01]  /*0150*/  LDC.64 R8, c[0x0][0x380] ;  /* 0x0000e000ff087b82 */ /* 0x000e620000000a00 */
        /* <DEDUP_REMOVED lines=10> */
[----:B0-----:R-:W-:-:S07]  /*0200*/  MOV R9, R3 ;  /* 0x0000000300097202 */ /* 0x001fce0000000f00 */
.L_x_42:
        /* <DEDUP_REMOVED lines=10> */
[----:B------:R-:W-:Y:S05]  /*02b0*/  @P0 STS [R4], R11 ;  /* 0x0000000b04000388 */ /* 0x000fea0000000800 */
[----:B------:R-:W0:Y:S04]  /*02c0*/  @P0 LDS R8, [R8] ;  /* 0x0000000008080984 */ /* 0x000e280000000800 */
[----:B0-----:R0:W-:Y:S02]  /*02d0*/  @P0 STS [R7], R8 ;  /* 0x0000000807000388 */ /* 0x0011e40000000800 */
.L_x_41:
[----:B------:R-:W-:Y:S05]  /*02e0*/  BSYNC.RECONVERGENT B0 ;  /* 0x0000000000007941 */ /* 0x000fea0003800200 */
.L_x_40:
[----:B------:R-:W-:Y:S01]  /*02f0*/  BAR.SYNC.DEFER_BLOCKING 0x0 ;  /* 0x0000000000007b1d */ /* 0x000fe20000010000 */
[----:B------:R-:W-:-:S13]  /*0300*/  ISETP.GT.U32.AND P0, PT, R10, 0x3, PT ;  /* 0x000000030a00780c */ /* 0x000fda0003f04070 */
[----:B------:R-:W-:Y:S05]  /*0310*/  @P0 BRA `(.L_x_42) ;  /* 0xfffffffc00bc0947 */ /* 0x000fea000383ffff */
.L_x_39:
        /* <DEDUP_REMOVED lines=9> */
[----:B-1----:R-:W-:Y:S01]  /*03b0*/  ULEA UR5, UR6, UR5, 0x18 ;  /* 0x0000000506057291 */ /* 0x002fe2000f8ec0ff */
[----:B--2---:R-:W-:-:S08]  /*03c0*/  IMAD.WIDE.U32 R8, R15, 0x4, R8 ;  /* 0x000000040f087825 */ /* 0x004fd000078e0008 */
[----:B------:R-:W1:Y:S01]  /*03d0*/  LDS R13, [UR5] ;  /* 0x00000005ff0d7984 */ /* 0x000e620008000800 */
[----:B---3--:R-:W-:Y:S01]  /*03e0*/  IMAD.WIDE.U32 R10, R15, 0x4, R10 ;  /* 0x000000040f0a7825 */ /* 0x008fe200078e000a */
[----:B0-----:R-:W0:Y:S02]  /*03f0*/  F2I.TRUNC.NTZ R17, R12 ;  /* 0x0000000c00117305 */ /* 0x001e24000020f100 */
[----:B-1----:R1:W-:Y:S04]  /*0400*/  STG.E desc[UR8][R8.64], R13 ;  /* 0x0000000d08007986 */ /* 0x0023e8000c101908 */
[----:B0-----:R1:W-:Y:S02]  /*0410*/  STG.E desc[UR8][R10.64], R17 ;  /* 0x000000110a007986 */ /* 0x0013e4000c101908 */
.L_x_44:
[----:B------:R-:W-:Y:S05]  /*0420*/  BSYNC.RECONVERGENT B0 ;  /* 0x0000000000007941 */ /* 0x000fea0003800200 */
.L_x_43:
[----:B------:R-:W2:Y:S01]  /*0430*/  LDCU UR5, c[0x0][0x394] ;  /* 0x00007280ff0577ac */ /* 0x000ea20008000800 */
[----:B------:R-:W-:-:S04]  /*0440*/  UIADD3 UR4, UPT, UPT, UR4, 0x1, URZ ;  /* 0x0000000104047890 */ /* 0x000fc8000fffe0ff */
[----:B--2---:R-:W-:-:S09]  /*0450*/  UISETP.NE.AND UP0, UPT, UR4, UR5, UPT ;  /* 0x000000050400728c */ /* 0x004fd2000bf05270 */
[----:B------:R-:W-:Y:S05]  /*0460*/  BRA.U UP0, `(.L_x_45) ;  /* 0xfffffffd00307547 */ /* 0x000fea000b83ffff */
[----:B------:R-:W-:Y:S05]  /*0470*/  EXIT ;  /* 0x000000000000794d */ /* 0x000fea0003800000 */
.L_x_46:
        /* <DEDUP_REMOVED lines=16> */
.L_x_146:


//--------------------- .text._Z19get_min_interblock5PKfPKiiPfiiiiiiS3_Pi --------------------------
	.section	.text._Z19get_min_interblock5PKfPKiiPfiiiiiiS3_Pi,"ax",@progbits
	.align	128
        .global         _Z19get_min_interblock5PKfPKiiPfiiiiiiS3_Pi
        .type           _Z19get_min_interblock5PKfPKiiPfiiiiiiS3_Pi,@function
        .size           _Z19get_min_interblock5PKfPKiiPfiiiiiiS3_Pi,(.L_x_147 - _Z19get_min_interblock5PKfPKiiPfiiiiiiS3_Pi)
        .other          _Z19get_min_interblock5PKfPKiiPfiiiiiiS3_Pi,@"STO_CUDA_ENTRY STV_DEFAULT"
_Z19get_min_interblock5PKfPKiiPfiiiiiiS3_Pi:
.text._Z19get_min_interblock5PKfPKiiPfiiiiiiS3_Pi:
[----:B------:R-:W-:Y:S01]  /*0000*/  LDC R1, c[0x0][0x37c] ;  /* 0x0000df00ff017b82 */ /* 0x000fe20000000800 */
[----:B------:R-:W0:Y:S01]  /*0010*/  S2R R11, SR_TID.X ;  /* 0x00000000000b7919 */ /* 0x000e220000002100 */
[----:B------:R-:W0:Y:S01]  /*0020*/  LDCU UR4, c[0x0][0x390] ;  /* 0x00007200ff0477ac */ /* 0x000e220008000800 */
[----:B------:R-:W-:Y:S01]  /*0030*/  HFMA2 R0, -RZ, RZ, 1.875, 0 ;  /* 0x3f800000ff007431 */ /* 0x000fe200000001ff */
[----:B------:R-:W1:Y:S01]  /*0040*/  LDCU.64 UR8, c[0x0][0x358] ;  /* 0x00006b00ff0877ac */ /* 0x000e620008000a00 */
[----:B0-----:R-:W-:-:S13]  /*0050*/  ISETP.GE.U32.AND P0, PT, R11, UR4, PT ;  /* 0x000000040b007c0c */ /* 0x001fda000bf06070 */
[----:B------:R-:W0:Y:S08]  /*0060*/  @!P0 LDC.64 R8, c[0x0][0x3a0] ;  /* 0x0000e800ff088b82 */ /* 0x000e300000000a00 */
[----:B------:R-:W2:Y:S08]  /*0070*/  @!P0 LDC.64 R4, c[0x0][0x388] ;  /* 0x0000e200ff048b82 */ /* 0x000eb00000000a00 */
[----:B------:R-:W3:Y:S08]  /*0080*/  @!P0 LDC.64 R6, c[0x0][0x3a0] ;  /* 0x0000e800ff068b82 */ /* 0x000ef00000000a00 */
[----:B------:R-:W4:Y:S01]  /*0090*/  @!P0 LDC.64 R2, c[0x0][0x380] ;  /* 0x0000e000ff028b82 */ /* 0x000f220000000a00 */
[----:B0-----:R-:W-:-:S04]  /*00a0*/  @!P0 IMAD R9, R11, R9, R8 ;  /* 0x000000090b098224 */ /* 0x001fc800078e0208 */
[----:B--2---:R-:W-:-:S06]  /*00b0*/  @!P0 IMAD.WIDE.U32 R4, R9, 0x4, R4 ;  /* 0x0000000409048825 */ /* 0x004fcc00078e0004 */
[----:B-1----:R-:W2:Y:S01]  /*00c0*/  @!P0 LDG.E R4, desc[UR8][R4.64] ;  /* 0x0000000804048981 */ /* 0x002ea2000c1e1900 */
[----:B---3--:R-:W-:-:S04]  /*00d0*/  @!P0 IMAD R7, R11, R7, R6 ;  /* 0x000000070b078224 */ /* 0x008fc800078e0206 */
[----:B----4-:R-:W-:-:S05]  /*00e0*/  @!P0 IMAD.WIDE.U32 R2, R7, 0x4, R2 ;  /* 0x0000000407028825 */ /* 0x010fca00078e0002 */
[----:B------:R-:W3:Y:S01]  /*00f0*/  @!P0 LDG.E R0, desc[UR8][R2.64] ;  /* 0x0000000802008981 */ /* 0x000ee2000c1e1900 */
[----:B------:R-:W0:Y:S08]  /*0100*/  S2UR UR5, SR_CgaCtaId ;  /* 0x00000000000579c3 */ /* 0x000e300000008800 */
[----:B------:R-:W1:Y:S01]  /*0110*/  LDC R8, c[0x0][0x360] ;  /* 0x0000d800ff087b82 */ /* 0x000e620000000800 */
[----:B------:R-:W-:Y:S01]  /*0120*/  UMOV UR4, 0x400 ;  /* 0x0000040000047882 */ /* 0x000fe20000000000 */
[----:B------:R-:W-:Y:S01]  /*0130*/  MOV R6, 0x3f800000 ;  /* 0x3f80000000067802 */ /* 0x000fe20000000f00 */
[----:B0-----:R-:W-:-:S06]  /*0140*/  ULEA UR4, UR5, UR4, 0x18 ;  /* 0x0000000405047291 */ /* 0x001fcc000f8ec0ff */
[----:B------:R-:W-:-:S05]  /*0150*/  LEA R7, R11, UR4, 0x2 ;  /* 0x000000040b077c11 */ /* 0x000fca000f8e10ff */
[C---:B-1----:R-:W-:Y:S01]  /*0160*/  IMAD R9, R8.reuse, 0x4, R7 ;  /* 0x0000000408097824 */ /* 0x042fe200078e0207 */
[----:B--2---:R-:W-:Y:S02]  /*0170*/  @!P0 I2FP.F32.S32 R6, R4 ;  /* 0x0000000400068245 */ /* 0x004fe40000201400 */
[----:B------:R-:W-:Y:S01]  /*0180*/  ISETP.GE.U32.AND P0, PT, R8, 0x2, PT ;  /* 0x000000020800780c */ /* 0x000fe20003f06070 */
[----:B---3--:R0:W-:Y:S04]  /*0190*/  STS [R7], R0 ;  /* 0x0000000007007388 */ /* 0x0081e80000000800 */
[----:B------:R0:W-:Y:S01]  /*01a0*/  STS [R9], R6 ;  /* 0x0000000609007388 */ /* 0x0001e20000000800 */
[----:B------:R-:W-:Y:S07]  /*01b0*/  BAR.SYNC.DEFER_BLOCKING 0x0 ;  /* 0x0000000000007b1d */ /* 0x000fee0000010000 */
[----:B------:R-:W-:Y:S05]  /*01c0*/  @!P0 BRA `(.L_x_47) ;  /* 0x0000000000488947 */ /* 0x000fea0003800000 */
[----:B0-----:R-:W-:-:S07]  /*01d0*/  MOV R0, R8 ;  /* 0x0000000800007202 */ /* 0x001fce0000000f00 */
.L_x_50:
        /* <DEDUP_REMOVED lines=13> */
.L_x_49:
[----:B------:R-:W-:Y:S05]  /*02b0*/  BSYNC.RECONVERGENT B0 ;  /* 0x0000000000007941 */ /* 0x000fea0003800200 */
.L_x_48:
[----:B------:R-:W-:Y:S01]  /*02c0*/  BAR.SYNC.DEFER_BLOCKING 0x0 ;  /* 0x0000000000007b1d */ /* 0x000fe20000010000 */
[----:B------:R-:W-:-:S13]  /*02d0*/  ISETP.GT.U32.AND P0, PT, R3, 0x3, PT ;  /* 0x000000030300780c */ /* 0x000fda0003f04070 */
[----:B------:R-:W-:Y:S05]  /*02e0*/  @P0 BRA `(.L_x_50) ;  /* 0xfffffffc00bc0947 */ /* 0x000fea000383ffff */
.L_x_47:
[----:B------:R-:W-:-:S13]  /*02f0*/  ISETP.NE.AND P0, PT, R11, RZ, PT ;  /* 0x000000ff0b00720c */ /* 0x000fda0003f05270 */
[----:B------:R-:W-:Y:S05]  /*0300*/  @P0 EXIT ;  /* 0x000000000000094d */ /* 0x000fea0003800000 */
[----:B------:R-:W1:Y:S01]  /*0310*/  S2UR UR6, SR_CgaCtaId ;  /* 0x00000000000679c3 */ /* 0x000e620000008800 */
[----:B0-----:R-:W-:Y:S01]  /*0320*/  LEA R0, R8, UR4, 0x2 ;  /* 0x0000000408007c11 */ /* 0x001fe2000f8e10ff */
[----:B------:R-:W-:-:S05]  /*0330*/  UMOV UR5, 0x400 ;  /* 0x0000040000057882 */ /* 0x000fca0000000000 */
[----:B------:R-:W0:Y:S01]  /*0340*/  LDS R0, [R0] ;  /* 0x0000000000007984 */ /* 0x000e220000000800 */
[----:B------:R-:W2:Y:S08]  /*0350*/  LDC.64 R16, c[0x0][0x3a0] ;  /* 0x0000e800ff107b82 */ /* 0x000eb00000000a00 */
[----:B------:R-:W2:Y:S01]  /*0360*/  LDC.64 R14, c[0x0][0x3a8] ;  /* 0x0000ea00ff0e7b82 */ /* 0x000ea20000000a00 */
[----:B-1----:R-:W-:-:S07]  /*0370*/  ULEA UR5, UR6, UR5, 0x18 ;  /* 0x0000000506057291 */ /* 0x002fce000f8ec0ff */
[----:B------:R-:W1:Y:S02]  /*0380*/  LDC R10, c[0x0][0x3b0] ;  /* 0x0000ec00ff0a7b82 */ /* 0x000e640000000800 */
[----:B------:R-:W3:Y:S06]  /*0390*/  LDS R11, [UR5] ;  /* 0x00000005ff0b7984 */ /* 0x000eec0008000800 */
[----:B------:R-:W4:Y:S01]  /*03a0*/  LDC.64 R4, c[0x0][0x3b8] ;  /* 0x0000ee00ff047b82 */ /* 0x000f220000000a00 */
[----:B--2---:R-:W-:Y:S01]  /*03b0*/  IADD3 R13, PT, PT, R16, R14, RZ ;  /* 0x0000000e100d7210 */ /* 0x004fe20007ffe0ff */
[----:B------:R-:W-:-:S06]  /*03c0*/  IMAD R8, R17, R15, RZ ;  /* 0x0000000f11087224 */ /* 0x000fcc00078e02ff */
[----:B------:R-:W2:Y:S01]  /*03d0*/  LDC.64 R6, c[0x0][0x3c0] ;  /* 0x0000f000ff067b82 */ /* 0x000ea20000000a00 */
[----:B0-----:R-:W0:Y:S01]  /*03e0*/  F2I.TRUNC.NTZ R9, R0 ;  /* 0x0000000000097305 */ /* 0x001e22000020f100 */
[----:B-1----:R-:W-:-:S06]  /*03f0*/  IMAD R13, R8, R10, R13 ;  /* 0x0000000a080d7224 */ /* 0x002fcc00078e020d */
[----:B------:R-:W1:Y:S01]  /*0400*/  LDC.64 R2, c[0x0][0x398] ;  /* 0x0000e600ff027b82 */ /* 0x000e620000000a00 */
[----:B----4-:R-:W-:-:S04]  /*0410*/  IMAD.WIDE R4, R13, 0x4, R4 ;  /* 0x000000040d047825 */ /* 0x010fc800078e0204 */
[----:B0-----:R-:W-:Y:S02]  /*0420*/  IMAD R15, R9, R17, R16 ;  /* 0x00000011090f7224 */ /* 0x001fe400078e0210 */
[----:B--2---:R-:W-:-:S04]  /*0430*/  IMAD.WIDE R6, R13, 0x4, R6 ;  /* 0x000000040d067825 */ /* 0x004fc800078e0206 */
[----:B------:R-:W-:Y:S01]  /*0440*/  IMAD.MOV.U32 R13, RZ, RZ, 0x3f800000 ;  /* 0x3f800000ff0d7424 */ /* 0x000fe200078e00ff */
[----:B---3--:R-:W-:Y:S01]  /*0450*/  STG.E desc[UR8][R4.64], R11 ;  /* 0x0000000b04007986 */ /* 0x008fe2000c101908 */
[----:B-1----:R-:W-:-:S03]  /*0460*/  IMAD.WIDE R2, R15, 0x4, R2 ;  /* 0x000000040f027825 */ /* 0x002fc600078e0202 */
[----:B------:R-:W-:Y:S04]  /*0470*/  STG.E desc[UR8][R6.64], R9 ;  /* 0x0000000906007986 */ /* 0x000fe8000c101908 */
[----:B------:R-:W-:Y:S01]  /*0480*/  STG.E desc[UR8][R2.64], R13 ;  /* 0x0000000d02007986 */ /* 0x000fe2000c101908 */
[----:B------:R-:W-:Y:S05]  /*0490*/  EXIT ;  /* 0x000000000000794d */ /* 0x000fea0003800000 */
.L_x_51:
        /* <DEDUP_REMOVED lines=14> */
.L_x_147:


//--------------------- .text._Z19get_min_interblock3PKfPKiPfiiiiiS3_Pi --------------------------
	.section	.text._Z19get_min_interblock3PKfPKiPfiiiiiS3_Pi,"ax",@progbits
	.align	128
        .global         _Z19get_min_interblock3PKfPKiPfiiiiiS3_Pi
        .type           _Z19get_min_interblock3PKfPKiPfiiiiiS3_Pi,@function
        .size           _Z19get_min_interblock3PKfPKiPfiiiiiS3_Pi,(.L_x_148 - _Z19get_min_interblock3PKfPKiPfiiiiiS3_Pi)
        .other          _Z19get_min_interblock3PKfPKiPfiiiiiS3_Pi,@"STO_CUDA_ENTRY STV_DEFAULT"
_Z19get_min_interblock3PKfPKiPfiiiiiS3_Pi:
.text._Z19get_min_interblock3PKfPKiPfiiiiiS3_Pi:
[----:B------:R-:W-:Y:S01]  /*0000*/  LDC R1, c[0x0][0x37c] ;  /* 0x0000df00ff017b82 */ /* 0x000fe20000000800 */
[----:B------:R-:W0:Y:S07]  /*0010*/  S2R R11, SR_TID.X ;  /* 0x00000000000b7919 */ /* 0x000e2e0000002100 */
[----:B------:R-:W0:Y:S01]  /*0020*/  LDC R0, c[0x0][0x3a0] ;  /* 0x0000e800ff007b82 */ /* 0x000e220000000800 */
[----:B------:R-:W1:Y:S01]  /*0030*/  LDCU.64 UR4, c[0x0][0x398] ;  /* 0x00007300ff0477ac */ /* 0x000e620008000a00 */
[----:B------:R-:W2:Y:S06]  /*0040*/  LDCU.64 UR8, c[0x0][0x358] ;  /* 0x00006b00ff0877ac */ /* 0x000eac0008000a00 */
[----:B------:R-:W3:Y:S08]  /*0050*/  LDC.64 R4, c[0x0][0x388] ;  /* 0x0000e200ff047b82 */ /* 0x000ef00000000a00 */
[----:B------:R-:W4:Y:S01]  /*0060*/  LDC.64 R2, c[0x0][0x380] ;  /* 0x0000e000ff027b82 */ /* 0x000f220000000a00 */
[----:B-1----:R-:W-:-:S06]  /*0070*/  UIADD3 UR4, UPT, UPT, UR5, UR4, URZ ;  /* 0x0000000405047290 */ /* 0x002fcc000fffe0ff */
[----:B0-----:R-:W-:-:S04]  /*0080*/  IMAD R7, R11, R0, UR4 ;  /* 0x000000040b077e24 */ /* 0x001fc8000f8e0200 */
[----:B---3--:R-:W-:-:S04]  /*0090*/  IMAD.WIDE.U32 R4, R7, 0x4, R4 ;  /* 0x0000000407047825 */ /* 0x008fc800078e0004 */
[----:B----4-:R-:W-:Y:S02]  /*00a0*/  IMAD.WIDE.U32 R2, R7, 0x4, R2 ;  /* 0x0000000407027825 */ /* 0x010fe400078e0002 */
[----:B--2---:R-:W2:Y:S04]  /*00b0*/  LDG.E R4, desc[UR8][R4.64] ;  /* 0x0000000804047981 */ /* 0x004ea8000c1e1900 */
[----:B------:R-:W3:Y:S01]  /*00c0*/  LDG.E R2, desc[UR8][R2.64] ;  /* 0x0000000802027981 */ /* 0x000ee2000c1e1900 */
[----:B------:R-:W0:Y:S01]  /*00d0*/  S2UR UR6, SR_CgaCtaId ;  /* 0x00000000000679c3 */ /* 0x000e220000008800 */
[----:B------:R-:W-:-:S07]  /*00e0*/  UMOV UR5, 0x400 ;  /* 0x0000040000057882 */ /* 0x000fce0000000000 */
[----:B------:R-:W1:Y:S01]  /*00f0*/  LDC R6, c[0x0][0x360] ;  /* 0x0000d800ff067b82 */ /* 0x000e620000000800 */
[----:B0-----:R-:W-:-:S06]  /*0100*/  ULEA UR5, UR6, UR5, 0x18 ;  /* 0x0000000506057291 */ /* 0x001fcc000f8ec0ff */
[----:B------:R-:W-:Y:S02]  /*0110*/  LEA R7, R11, UR5, 0x2 ;  /* 0x000000050b077c11 */ /* 0x000fe4000f8e10ff */
[----:B-1----:R-:W-:-:S03]  /*0120*/  ISETP.GE.U32.AND P0, PT, R6, 0x2, PT ;  /* 0x000000020600780c */ /* 0x002fc60003f06070 */
[----:B------:R-:W-:Y:S01]  /*0130*/  IMAD R9, R6, 0x4, R7 ;  /* 0x0000000406097824 */ /* 0x000fe200078e0207 */
[----:B--2---:R-:W-:Y:S01]  /*0140*/  I2FP.F32.S32 R0, R4 ;  /* 0x0000000400007245 */ /* 0x004fe20000201400 */
[----:B---3--:R0:W-:Y:S04]  /*0150*/  STS [R7], R2 ;  /* 0x0000000207007388 */ /* 0x0081e80000000800 */
[----:B------:R0:W-:Y:S01]  /*0160*/  STS [R9], R0 ;  /* 0x0000000009007388 */ /* 0x0001e20000000800 */
[----:B------:R-:W-:Y:S06]  /*0170*/  BAR.SYNC.DEFER_BLOCKING 0x0 ;  /* 0x0000000000007b1d */ /* 0x000fec0000010000 */
[----:B------:R-:W-:Y:S05]  /*0180*/  @!P0 BRA `(.L_x_52) ;  /* 0x0000000000488947 */ /* 0x000fea0003800000 */
[----:B0-----:R-:W-:-:S07]  /*0190*/  IMAD.MOV.U32 R0, RZ, RZ, R6 ;  /* 0x000000ffff007224 */ /* 0x001fce00078e0006 */
.L_x_55:
[----:B------:R-:W-:Y:S01]  /*01a0*/  MOV R3, R0 ;  /* 0x0000000000037202 */ /* 0x000fe20000000f00 */
[----:B------:R-:W-:Y:S01]  /*01b0*/  BSSY.RECONVERGENT B0, `(.L_x_53) ;  /* 0x000000c000007945 */ /* 0x000fe20003800200 */
[----:B------:R-:W-:-:S04]  /*01c0*/  SHF.R.U32.HI R0, RZ, 0x1, R0 ;  /* 0x00000001ff007819 */ /* 0x000fc80000011600 */
[----:B------:R-:W-:-:S13]  /*01d0*/  ISETP.GE.U32.AND P0, PT, R11, R0, PT ;  /* 0x000000000b00720c */ /* 0x000fda0003f06070 */
[----:B0-----:R-:W-:Y:S05]  /*01e0*/  @P0 BRA `(.L_x_54) ;  /* 0x0000000000200947 */ /* 0x001fea0003800000 */
        /* <DEDUP_REMOVED lines=8> */
.L_x_54:
[----:B------:R-:W-:Y:S05]  /*0270*/  BSYNC.RECONVERGENT B0 ;  /* 0x0000000000007941 */ /* 0x000fea0003800200 */
.L_x_53:
[----:B------:R-:W-:Y:S01]  /*0280*/  BAR.SYNC.DEFER_BLOCKING 0x0 ;  /* 0x0000000000007b1d */ /* 0x000fe20000010000 */
[----:B------:R-:W-:-:S13]  /*0290*/  ISETP.GT.U32.AND P0, PT, R3, 0x3, PT ;  /* 0x000000030300780c */ /* 0x000fda0003f04070 */
[----:B------:R-:W-:Y:S05]  /*02a0*/  @P0 BRA `(.L_x_55) ;  /* 0xfffffffc00bc0947 */ /* 0x000fea000383ffff */
.L_x_52:
[----:B------:R-:W-:-:S13]  /*02b0*/  ISETP.NE.AND P0, PT, R11, RZ, PT ;  /* 0x000000ff0b00720c */ /* 0x000fda0003f05270 */
[----:B------:R-:W-:Y:S05]  /*02c0*/  @P0 EXIT ;  /* 0x000000000000094d */ /* 0x000fea0003800000 */
[----:B------:R-:W1:Y:S01]  /*02d0*/  S2UR UR7, SR_CgaCtaId ;  /* 0x00000000000779c3 */ /* 0x000e620000008800 */
[----:B0-----:R-:W-:Y:S01]  /*02e0*/  LEA R0, R6, UR5, 0x2 ;  /* 0x0000000506007c11 */ /* 0x001fe2000f8e10ff */
[----:B------:R-:W-:-:S05]  /*02f0*/  UMOV UR6, 0x400 ;  /* 0x0000040000067882 */ /* 0x000fca0000000000 */
[----:B------:R-:W0:Y:S01]  /*0300*/  LDS R0, [R0] ;  /* 0x0000000000007984 */ /* 0x000e220000000800 */
[----:B------:R-:W2:Y:S08]  /*0310*/  LDC.64 R12, c[0x0][0x3a0] ;  /* 0x0000e800ff0c7b82 */ /* 0x000eb00000000a00 */
[----:B------:R-:W3:Y:S01]  /*0320*/  LDC.64 R2, c[0x0][0x3b0] ;  /* 0x0000ec00ff027b82 */ /* 0x000ee20000000a00 */
[----:B-1----:R-:W-:-:S07]  /*0330*/  ULEA UR6, UR7, UR6, 0x18 ;  /* 0x0000000607067291 */ /* 0x002fce000f8ec0ff */
[----:B------:R-:W1:Y:S01]  /*0340*/  LDC.64 R4, c[0x0][0x3b8] ;  /* 0x0000ee00ff047b82 */ /* 0x000e620000000a00 */
[----:B--2---:R-:W-:Y:S01]  /*0350*/  IMAD R13, R12, R13, UR4 ;  /* 0x000000040c0d7e24 */ /* 0x004fe2000f8e020d */
[----:B------:R-:W2:Y:S06]  /*0360*/  LDS R11, [UR6] ;  /* 0x00000006ff0b7984 */ /* 0x000eac0008000800 */
[----:B------:R-:W4:Y:S01]  /*0370*/  LDC.64 R6, c[0x0][0x390] ;  /* 0x0000e400ff067b82 */ /* 0x000f220000000a00 */
[C---:B---3--:R-:W-:Y:S01]  /*0380*/  IMAD.WIDE R2, R13.reuse, 0x4, R2 ;  /* 0x000000040d027825 */ /* 0x048fe200078e0202 */
[----:B0-----:R-:W0:Y:S03]  /*0390*/  F2I.TRUNC.NTZ R9, R0 ;  /* 0x0000000000097305 */ /* 0x001e26000020f100 */
[----:B-1----:R-:W-:-:S04]  /*03a0*/  IMAD.WIDE R4, R13, 0x4, R4 ;  /* 0x000000040d047825 */ /* 0x002fc800078e0204 */
[----:B------:R-:W-:Y:S02]  /*03b0*/  HFMA2 R13, -RZ, RZ, 1.875, 0 ;  /* 0x3f800000ff0d7431 */ /* 0x000fe400000001ff */
[----:B0-----:R-:W-:-:S04]  /*03c0*/  IMAD R15, R9, R12, UR4 ;  /* 0x00000004090f7e24 */ /* 0x001fc8000f8e020c */
[----:B----4-:R-:W-:Y:S01]  /*03d0*/  IMAD.WIDE R6, R15, 0x4, R6 ;  /* 0x000000040f067825 */ /* 0x010fe200078e0206 */
[----:B--2---:R-:W-:Y:S04]  /*03e0*/  STG.E desc[UR8][R2.64], R11 ;  /* 0x0000000b02007986 */ /* 0x004fe8000c101908 */
[----:B------:R-:W-:Y:S04]  /*03f0*/  STG.E desc[UR8][R4.64], R9 ;  /* 0x0000000904007986 */ /* 0x000fe8000c101908 */
[----:B------:R-:W-:Y:S01]  /*0400*/  STG.E desc[UR8][R6.64], R13 ;  /* 0x0000000d06007986 */ /* 0x000fe2000c101908 */
[----:B------:R-:W-:Y:S05]  /*0410*/  EXIT ;  /* 0x000000000000794d */ /* 0x000fea0003800000 */
.L_x_56:
        /* <DEDUP_REMOVED lines=14> */
.L_x_148:


//--------------------- .text._Z19get_min_intrablock3PKfPKiiiiPfPi --------------------------
	.section	.text._Z19get_min_intrablock3PKfPKiiiiPfPi,"ax",@progbits
	.align	128
        .global         _Z19get_min_intrablock3PKfPKiiiiPfPi
        .type           _Z19get_min_intrablock3PKfPKiiiiPfPi,@function
        .size           _Z19get_min_intrablock3PKfPKiiiiPfPi,(.L_x_149 - _Z19get_min_intrablock3PKfPKiiiiPfPi)
        .other          _Z19get_min_intrablock3PKfPKiiiiPfPi,@"STO_CUDA_ENTRY STV_DEFAULT"
_Z19get_min_intrablock3PKfPKiiiiPfPi:
.text._Z19get_min_intrablock3PKfPKiiiiPfPi:
[----:B------:R-:W-:Y:S01]  /*0000*/  LDC R1, c[0x0][0x37c] ;  /* 0x0000df00ff017b82 */ /* 0x000fe20000000800 */
[----:B------:R-:W0:Y:S07]  /*0010*/  S2R R11, SR_TID.X ;  /* 0x00000000000b7919 */ /* 0x000e2e0000002100 */
[----:B------:R-:W0:Y:S01]  /*0020*/  S2UR UR8, SR_CTAID.X ;  /* 0x00000000000879c3 */ /* 0x000e220000002500 */
[----:B------:R-:W1:Y:S01]  /*0030*/  LDCU UR4, c[0x0][0x398] ;  /* 0x00007300ff0477ac */ /* 0x000e620008000800 */
[----:B------:R-:W2:Y:S06]  /*0040*/  LDCU.64 UR6, c[0x0][0x358] ;  /* 0x00006b00ff0677ac */ /* 0x000eac0008000a00 */
[----:B------:R-:W3:Y:S08]  /*0050*/  LDC.64 R8, c[0x0][0x390] ;  /* 0x0000e400ff087b82 */ /* 0x000ef00000000a00 */
[----:B------:R-:W0:Y:S08]  /*0060*/  LDC R2, c[0x0][0x360] ;  /* 0x0000d800ff027b82 */ /* 0x000e300000000800 */
[----:B------:R-:W4:Y:S08]  /*0070*/  LDC.64 R6, c[0x0][0x388] ;  /* 0x0000e200ff067b82 */ /* 0x000f300000000a00 */
[----:B------:R-:W5:Y:S01]  /*0080*/  LDC.64 R4, c[0x0][0x380] ;  /* 0x0000e000ff047b82 */ /* 0x000f620000000a00 */
[----:B---3--:R-:W-:-:S02]  /*0090*/  IMAD.IADD R0, R9, 0x1, R8 ;  /* 0x0000000109007824 */ /* 0x008fc400078e0208 */
[----:B0-----:R-:W-:-:S04]  /*00a0*/  IMAD R3, R2, UR8, R11 ;  /* 0x0000000802037c24 */ /* 0x001fc8000f8e020b */
[----:B-1----:R-:W-:-:S04]  /*00b0*/  IMAD R3, R3, UR4, R0 ;  /* 0x0000000403037c24 */ /* 0x002fc8000f8e0200 */
[----:B----4-:R-:W-:-:S06]  /*00c0*/  IMAD.WIDE.U32 R6, R3, 0x4, R6 ;  /* 0x0000000403067825 */ /* 0x010fcc00078e0006 */
[----:B--2---:R-:W2:Y:S01]  /*00d0*/  LDG.E R6, desc[UR6][R6.64] ;  /* 0x0000000606067981 */ /* 0x004ea2000c1e1900 */
[----:B-----5:R-:W-:-:S06]  /*00e0*/  IMAD.WIDE.U32 R4, R3, 0x4, R4 ;  /* 0x0000000403047825 */ /* 0x020fcc00078e0004 */
[----:B------:R-:W3:Y:S01]  /*00f0*/  LDG.E R4, desc[UR6][R4.64] ;  /* 0x0000000604047981 */ /* 0x000ee2000c1e1900 */
[----:B------:R-:W0:Y:S01]  /*0100*/  S2UR UR5, SR_CgaCtaId ;  /* 0x00000000000579c3 */ /* 0x000e220000008800 */
[----:B------:R-:W-:Y:S01]  /*0110*/  UMOV UR4, 0x400 ;  /* 0x0000040000047882 */ /* 0x000fe20000000000 */
[----:B------:R-:W-:Y:S01]  /*0120*/  ISETP.GE.U32.AND P0, PT, R2, 0x2, PT ;  /* 0x000000020200780c */ /* 0x000fe20003f06070 */
[----:B0-----:R-:W-:-:S06]  /*0130*/  ULEA UR4, UR5, UR4, 0x18 ;  /* 0x0000000405047291 */ /* 0x001fcc000f8ec0ff */
[----:B------:R-:W-:-:S05]  /*0140*/  LEA R3, R11, UR4, 0x2 ;  /* 0x000000040b037c11 */ /* 0x000fca000f8e10ff */
[----:B------:R-:W-:Y:S01]  /*0150*/  IMAD R9, R2, 0x4, R3 ;  /* 0x0000000402097824 */ /* 0x000fe200078e0203 */
[----:B--2---:R-:W-:Y:S01]  /*0160*/  I2FP.F32.S32 R8, R6 ;  /* 0x0000000600087245 */ /* 0x004fe20000201400 */
[----:B---3--:R0:W-:Y:S04]  /*0170*/  STS [R3], R4 ;  /* 0x0000000403007388 */ /* 0x0081e80000000800 */
[----:B------:R0:W-:Y:S01]  /*0180*/  STS [R9], R8 ;  /* 0x0000000809007388 */ /* 0x0001e20000000800 */
[----:B------:R-:W-:Y:S06]  /*0190*/  BAR.SYNC.DEFER_BLOCKING 0x0 ;  /* 0x0000000000007b1d */ /* 0x000fec0000010000 */
[----:B------:R-:W-:Y:S05]  /*01a0*/  @!P0 BRA `(.L_x_57) ;  /* 0x0000000000488947 */ /* 0x000fea0003800000 */
[----:B0-----:R-:W-:-:S07]  /*01b0*/  MOV R4, R2 ;  /* 0x0000000200047202 */ /* 0x001fce0000000f00 */
.L_x_60:
        /* <DEDUP_REMOVED lines=13> */
.L_x_59:
[----:B------:R-:W-:Y:S05]  /*0290*/  BSYNC.RECONVERGENT B0 ;  /* 0x0000000000007941 */ /* 0x000fea0003800200 */
.L_x_58:
[----:B------:R-:W-:Y:S01]  /*02a0*/  BAR.SYNC.DEFER_BLOCKING 0x0 ;  /* 0x0000000000007b1d */ /* 0x000fe20000010000 */
[----:B------:R-:W-:-:S13]  /*02b0*/  ISETP.GT.U32.AND P0, PT, R7, 0x3, PT ;  /* 0x000000030700780c */ /* 0x000fda0003f04070 */
[----:B------:R-:W-:Y:S05]  /*02c0*/  @P0 BRA `(.L_x_60) ;  /* 0xfffffffc00bc0947 */ /* 0x000fea000383ffff */
.L_x_57:
[----:B------:R-:W-:-:S13]  /*02d0*/  ISETP.NE.AND P0, PT, R11, RZ, PT ;  /* 0x000000ff0b00720c */ /* 0x000fda0003f05270 */
[----:B------:R-:W-:Y:S05]  /*02e0*/  @P0 EXIT ;  /* 0x000000000000094d */ /* 0x000fea0003800000 */
[----:B0-----:R-:W0:Y:S01]  /*02f0*/  S2R R4, SR_CgaCtaId ;  /* 0x0000000000047919 */ /* 0x001e220000008800 */
[----:B------:R-:W-:Y:S01]  /*0300*/  MOV R3, 0x400 ;  /* 0x0000040000037802 */ /* 0x000fe20000000f00 */
[----:B------:R-:W1:Y:S02]  /*0310*/  LDC R9, c[0x0][0x398] ;  /* 0x0000e600ff097b82 */ /* 0x000e640000000800 */
[----:B-1----:R-:W-:Y:S01]  /*0320*/  IMAD R9, R9, UR8, R0 ;  /* 0x0000000809097c24 */ /* 0x002fe2000f8e0200 */
[----:B0-----:R-:W-:-:S05]  /*0330*/  LEA R7, R4, R3, 0x18 ;  /* 0x0000000304077211 */ /* 0x001fca00078ec0ff */
[----:B------:R-:W0:Y:S01]  /*0340*/  LDC.64 R4, c[0x0][0x3a8] ;  /* 0x0000ea00ff047b82 */ /* 0x000e220000000a00 */
[----:B------:R-:W-:Y:S02]  /*0350*/  LEA R6, R2, R7, 0x2 ;  /* 0x0000000702067211 */ /* 0x000fe400078e10ff */
[----:B------:R-:W1:Y:S04]  /*0360*/  LDS R7, [R7] ;  /* 0x0000000007077984 */ /* 0x000e680000000800 */
[----:B------:R-:W2:Y:S01]  /*0370*/  LDS R6, [R6] ;  /* 0x0000000006067984 */ /* 0x000ea20000000800 */
[----:B------:R-:W3:Y:S01]  /*0380*/  LDC.64 R2, c[0x0][0x3a0] ;  /* 0x0000e800ff027b82 */ /* 0x000ee20000000a00 */
[----:B0-----:R-:W-:-:S04]  /*0390*/  IMAD.WIDE.U32 R4, R9, 0x4, R4 ;  /* 0x0000000409047825 */ /* 0x001fc800078e0004 */
[----:B---3--:R-:W-:-:S05]  /*03a0*/  IMAD.WIDE.U32 R2, R9, 0x4, R2 ;  /* 0x0000000409027825 */ /* 0x008fca00078e0002 */
[----:B-1----:R-:W-:Y:S01]  /*03b0*/  STG.E desc[UR6][R2.64], R7 ;  /* 0x0000000702007986 */ /* 0x002fe2000c101906 */
[----:B--2---:R-:W0:Y:S03]  /*03c0*/  F2I.TRUNC.NTZ R11, R6 ;  /* 0x00000006000b7305 */ /* 0x004e26000020f100 */
[----:B0-----:R-:W-:Y:S01]  /*03d0*/  STG.E desc[UR6][R4.64], R11 ;  /* 0x0000000b04007986 */ /* 0x001fe2000c101906 */
[----:B------:R-:W-:Y:S05]  /*03e0*/  EXIT ;  /* 0x000000000000794d */ /* 0x000fea0003800000 */
.L_x_61:
        /* <DEDUP_REMOVED lines=9> */
.L_x_149:


//--------------------- .text._Z6cdist3PKfiS0_iiiiiPfPi --------------------------
	.section	.text._Z6cdist3PKfiS0_iiiiiPfPi,"ax",@progbits
	.align	128
        .global         _Z6cdist3PKfiS0_iiiiiPfPi
        .type           _Z6cdist3PKfiS0_iiiiiPfPi,@function
        .size           _Z6cdist3PKfiS0_iiiiiPfPi,(.L_x_138 - _Z6cdist3PKfiS0_iiiiiPfPi)
        .other          _Z6cdist3PKfiS0_iiiiiPfPi,@"STO_CUDA_ENTRY STV_DEFAULT"
_Z6cdist3PKfiS0_iiiiiPfPi:
.text._Z6cdist3PKfiS0_iiiiiPfPi:
[----:B------:R-:W-:Y:S01]  /*0000*/  LDC R1, c[0x0][0x37c] ;  /* 0x0000df00ff017b82 */ /* 0x000fe20000000800 */
[----:B------:R-:W0:Y:S02]  /*0010*/  LDCU UR6, c[0x0][0x398] ;  /* 0x00007300ff0677ac */ /* 0x000e240008000800 */
[----:B0-----:R-:W-:-:S13]  /*0020*/  ISETP.NE.AND P0, PT, RZ, UR6, PT ;  /* 0x00000006ff007c0c */ /* 0x001fda000bf05270 */
[----:B------:R-:W-:Y:S05]  /*0030*/  @!P0 EXIT ;  /* 0x000000000000894d */ /* 0x000fea0003800000 */
[----:B------:R-:W0:Y:S01]  /*0040*/  S2R R18, SR_TID.X ;  /* 0x0000000000127919 */ /* 0x000e220000002100 */
[----:B------:R-:W1:Y:S01]  /*0050*/  S2UR UR5, SR_CgaCtaId ;  /* 0x00000000000579c3 */ /* 0x000e620000008800 */
[----:B------:R-:W2:Y:S01]  /*0060*/  LDCU UR7, c[0x0][0x39c] ;  /* 0x00007380ff0777ac */ /* 0x000ea20008000800 */
[----:B------:R-:W3:Y:S01]  /*0070*/  S2R R16, SR_CTAID.X ;  /* 0x0000000000107919 */ /* 0x000ee20000002500 */
[----:B------:R-:W3:Y:S05]  /*0080*/  LDCU UR10, c[0x0][0x388] ;  /* 0x00007100ff0a77ac */ /* 0x000eea0008000800 */
[----:B------:R-:W4:Y:S01]  /*0090*/  LDC R17, c[0x0][0x360] ;  /* 0x0000d800ff117b82 */ /* 0x000f220000000800 */
[----:B------:R-:W-:Y:S01]  /*00a0*/  UMOV UR4, 0x400 ;  /* 0x0000040000047882 */ /* 0x000fe20000000000 */
[----:B------:R-:W0:Y:S06]  /*00b0*/  LDCU.64 UR8, c[0x0][0x358] ;  /* 0x00006b00ff0877ac */ /* 0x000e2c0008000a00 */
[----:B------:R-:W5:Y:S01]  /*00c0*/  LDC R9, c[0x0][0x3a4] ;  /* 0x0000e900ff097b82 */ /* 0x000f620000000800 */
[----:B--2---:R-:W-:-:S07]  /*00d0*/  UIMAD UR7, UR6, UR7, URZ ;  /* 0x00000007060772a4 */ /* 0x004fce000f8e02ff */
[----:B------:R-:W2:Y:S01]  /*00e0*/  LDC.64 R4, c[0x0][0x380] ;  /* 0x0000e000ff047b82 */ /* 0x000ea20000000a00 */
[----:B-1----:R-:W-:-:S06]  /*00f0*/  ULEA UR4, UR5, UR4, 0x18 ;  /* 0x0000000405047291 */ /* 0x002fcc000f8ec0ff */
[C---:B0-----:R-:W-:Y:S01]  /*0100*/  LEA R14, R18.reuse, UR4, 0x2 ;  /* 0x00000004120e7c11 */ /* 0x041fe2000f8e10ff */
[----:B------:R-:W0:Y:S01]  /*0110*/  LDC R11, c[0x0][0x3a8] ;  /* 0x0000ea00ff0b7b82 */ /* 0x000e220000000800 */
[C---:B----4-:R-:W-:Y:S01]  /*0120*/  IMAD.IADD R15, R18.reuse, 0x1, R17 ;  /* 0x00000001120f7824 */ /* 0x050fe200078e0211 */
[C---:B------:R-:W-:Y:S01]  /*0130*/  LEA R13, R17.reuse, UR4, 0x2 ;  /* 0x00000004110d7c11 */ /* 0x040fe2000f8e10ff */
[--C-:B---3--:R-:W-:Y:S01]  /*0140*/  IMAD R3, R18, UR10, R16.reuse ;  /* 0x0000000a12037c24 */ /* 0x108fe2000f8e0210 */
[----:B------:R-:W-:Y:S01]  /*0150*/  LEA R10, R17, R14, 0x2 ;  /* 0x0000000e110a7211 */ /* 0x000fe200078e10ff */
[----:B------:R-:W-:Y:S01]  /*0160*/  IMAD R7, R15, UR10, R16 ;  /* 0x0000000a0f077c24 */ /* 0x000fe2000f8e0210 */
[----:B------:R-:W-:Y:S01]  /*0170*/  UMOV UR4, URZ ;  /* 0x000000ff00047c82 */ /* 0x000fe20008000000 */
[----:B-----5:R-:W-:-:S04]  /*0180*/  IMAD R12, R9, 0x4, R14 ;  /* 0x00000004090c7824 */ /* 0x020fc800078e020e */
[----:B------:R-:W-:Y:S02]  /*0190*/  IMAD R0, R9, 0x4, R12 ;  /* 0x0000000409007824 */ /* 0x000fe400078e020c */
[----:B--2---:R-:W-:-:S04]  /*01a0*/  IMAD.WIDE.U32 R2, R3, 0x4, R4 ;  /* 0x0000000403027825 */ /* 0x004fc800078e0004 */
[----:B------:R-:W-:-:S04]  /*01b0*/  IMAD.WIDE.U32 R4, R7, 0x4, R4 ;  /* 0x0000000407047825 */ /* 0x000fc800078e0004 */
[--C-:B0-----:R-:W-:Y:S02]  /*01c0*/  IMAD R19, R18, UR7, R11.reuse ;  /* 0x0000000712137c24 */ /* 0x101fe4000f8e020b */
[----:B------:R-:W-:-:S07]  /*01d0*/  IMAD R11, R15, UR7, R11 ;  /* 0x000000070f0b7c24 */ /* 0x000fce000f8e020b */
.L_x_76:
[----:B0-----:R-:W0:Y:S01]  /*01e0*/  LDCU UR5, c[0x0][0x3a0] ;  /* 0x00007400ff0577ac */ /* 0x001e220008000800 */
[----:B-1----:R-:W1:Y:S01]  /*01f0*/  LDC.64 R6, c[0x0][0x390] ;  /* 0x0000e400ff067b82 */ /* 0x002e620000000a00 */
[----:B------:R-:W-:Y:S01]  /*0200*/  VIADD R9, R19, UR4 ;  /* 0x0000000413097c36 */ /* 0x000fe20008000000 */
[----:B0-----:R-:W-:-:S03]  /*0210*/  ISETP.GE.U32.AND P0, PT, R18, UR5, PT ;  /* 0x0000000512007c0c */ /* 0x001fc6000bf06070 */
[----:B-1----:R-:W-:-:S10]  /*0220*/  IMAD.WIDE.U32 R8, R9, 0x4, R6 ;  /* 0x0000000409087825 */ /* 0x002fd400078e0006 */
[----:B------:R-:W2:Y:S04]  /*0230*/  @!P0 LDG.E R21, desc[UR8][R2.64] ;  /* 0x0000000802158981 */ /* 0x000ea8000c1e1900 */
[----:B------:R-:W2:Y:S04]  /*0240*/  @!P0 LDG.E R20, desc[UR8][R8.64] ;  /* 0x0000000808148981 */ /* 0x000ea8000c1e1900 */
[----:B------:R-:W3:Y:S04]  /*0250*/  @!P0 LDG.E R22, desc[UR8][R2.64] ;  /* 0x0000000802168981 */ /* 0x000ee8000c1e1900 */
[----:B------:R-:W4:Y:S01]  /*0260*/  @!P0 LDG.E R26, desc[UR8][R8.64] ;  /* 0x00000008081a8981 */ /* 0x000f22000c1e1900 */
[----:B------:R-:W-:-:S13]  /*0270*/  ISETP.GE.U32.AND P1, PT, R15, UR5, PT ;  /* 0x000000050f007c0c */ /* 0x000fda000bf26070 */
[----:B------:R-:W-:Y:S01]  /*0280*/  @!P1 IADD3 R23, PT, PT, R11, UR4, RZ ;  /* 0x000000040b179c10 */ /* 0x000fe2000fffe0ff */
[----:B------:R-:W5:Y:S04]  /*0290*/  @!P1 LDG.E R24, desc[UR8][R4.64] ;  /* 0x0000000804189981 */ /* 0x000f68000c1e1900 */
[----:B------:R-:W-:-:S06]  /*02a0*/  @!P1 IMAD.WIDE.U32 R6, R23, 0x4, R6 ;  /* 0x0000000417069825 */ /* 0x000fcc00078e0006 */
[----:B------:R-:W5:Y:S01]  /*02b0*/  @!P1 LDG.E R7, desc[UR8][R6.64] ;  /* 0x0000000806079981 */ /* 0x000f62000c1e1900 */
[----:B------:R-:W-:Y:S02]  /*02c0*/  HFMA2 R27, -RZ, RZ, 0, 0 ;  /* 0x00000000ff1b7431 */ /* 0x000fe400000001ff */
[----:B------:R-:W-:Y:S02]  /*02d0*/  IMAD.MOV.U32 R23, RZ, RZ, RZ ;  /* 0x000000ffff177224 */ /* 0x000fe400078e00ff */
[----:B------:R-:W-:Y:S02]  /*02e0*/  IMAD.MOV.U32 R25, RZ, RZ, RZ ;  /* 0x000000ffff197224 */ /* 0x000fe400078e00ff */
[----:B--2---:R-:W-:Y:S01]  /*02f0*/  @!P0 FMUL R23, R21, R20 ;  /* 0x0000001415178220 */ /* 0x004fe20000400000 */
[----:B---3--:R-:W-:-:S04]  /*0300*/  @!P0 FMUL R25, R22, R22 ;  /* 0x0000001616198220 */ /* 0x008fc80000400000 */
[----:B------:R-:W-:Y:S01]  /*0310*/  STS [R14], R23 ;  /* 0x000000170e007388 */ /* 0x000fe20000000800 */
[----:B----4-:R-:W-:-:S03]  /*0320*/  @!P0 FMUL R27, R26, R26 ;  /* 0x0000001a1a1b8220 */ /* 0x010fc60000400000 */
[----:B------:R-:W-:Y:S04]  /*0330*/  STS [R12], R25 ;  /* 0x000000190c007388 */ /* 0x000fe80000000800 */
[----:B------:R-:W-:Y:S04]  /*0340*/  STS [R0], R27 ;  /* 0x0000001b00007388 */ /* 0x000fe80000000800 */
[----:B------:R-:W5:Y:S02]  /*0350*/  @!P1 LDS R9, [R14] ;  /* 0x000000000e099984 */ /* 0x000f640000000800 */
[----:B-----5:R-:W-:-:S05]  /*0360*/  @!P1 FFMA R9, R24, R7, R9 ;  /* 0x0000000718099223 */ /* 0x020fca0000000009 */
[----:B------:R-:W-:Y:S04]  /*0370*/  @!P1 STS [R14], R9 ;  /* 0x000000090e009388 */ /* 0x000fe80000000800 */
[----:B------:R-:W0:Y:S02]  /*0380*/  @!P1 LDS R21, [R12] ;  /* 0x000000000c159984 */ /* 0x000e240000000800 */
[----:B0-----:R-:W-:-:S05]  /*0390*/  @!P1 FFMA R21, R24, R24, R21 ;  /* 0x0000001818159223 */ /* 0x001fca0000000015 */
[----:B------:R-:W-:Y:S04]  /*03a0*/  @!P1 STS [R12], R21 ;  /* 0x000000150c009388 */ /* 0x000fe80000000800 */
[----:B------:R-:W0:Y:S01]  /*03b0*/  @!P1 LDS R6, [R0] ;  /* 0x0000000000069984 */ /* 0x000e220000000800 */
[----:B------:R-:W-:Y:S01]  /*03c0*/  ISETP.GE.U32.AND P0, PT, R17, 0x2, PT ;  /* 0x000000021100780c */ /* 0x000fe20003f06070 */
[----:B0-----:R-:W-:-:S05]  /*03d0*/  @!P1 FFMA R7, R7, R7, R6 ;  /* 0x0000000707079223 */ /* 0x001fca0000000006 */
[----:B------:R0:W-:Y:S01]  /*03e0*/  @!P1 STS [R0], R7 ;  /* 0x0000000700009388 */ /* 0x0001e20000000800 */
[----:B------:R-:W-:Y:S06]  /*03f0*/  BAR.SYNC.DEFER_BLOCKING 0x0 ;  /* 0x0000000000007b1d */ /* 0x000fec0000010000 */
[----:B------:R-:W-:Y:S05]  /*0400*/  @!P0 BRA `(.L_x_62) ;  /* 0x0000000000688947 */ /* 0x000fea0003800000 */
[----:B------:R-:W-:-:S07]  /*0410*/  IMAD.MOV.U32 R6, RZ, RZ, R17 ;  /* 0x000000ffff067224 */ /* 0x000fce00078e0011 */
.L_x_65:
[----:B0-----:R-:W-:Y:S01]  /*0420*/  SHF.R.U32.HI R7, RZ, 0x1, R6 ;  /* 0x00000001ff077819 */ /* 0x001fe20000011606 */
[----:B------:R-:W-:Y:S03]  /*0430*/  BSSY.RECONVERGENT B0, `(.L_x_63) ;  /* 0x0000013000007945 */ /* 0x000fe60003800200 */
[----:B------:R-:W-:-:S13]  /*0440*/  ISETP.GE.U32.AND P0, PT, R18, R7, PT ;  /* 0x000000071200720c */ /* 0x000fda0003f06070 */
[----:B------:R-:W-:Y:S05]  /*0450*/  @P0 BRA `(.L_x_64) ;  /* 0x0000000000400947 */ /* 0x000fea0003800000 */
[----:B------:R-:W-:Y:S01]  /*0460*/  IMAD R8, R7, 0x4, R14 ;  /* 0x0000000407087824 */ /* 0x000fe200078e020e */
[----:B------:R-:W-:Y:S01]  /*0470*/  LDS R20, [R14] ;  /* 0x000000000e147984 */ /* 0x000fe20000000800 */
[----:B------:R-:W-:-:S03]  /*0480*/  IMAD R23, R17, 0x4, R10 ;  /* 0x0000000411177824 */ /* 0x000fc600078e020a */
[----:B------:R-:W0:Y:S02]  /*0490*/  LDS R9, [R8] ;  /* 0x0000000008097984 */ /* 0x000e240000000800 */
[----:B0-----:R-:W-:Y:S01]  /*04a0*/  FADD R9, R9, R20 ;  /* 0x0000001409097221 */ /* 0x001fe20000000000 */
[----:B------:R-:W-:-:S04]  /*04b0*/  LEA R20, R17, R8, 0x2 ;  /* 0x0000000811147211 */ /* 0x000fc800078e10ff */
[----:B------:R-:W-:Y:S04]  /*04c0*/  STS [R14], R9 ;  /* 0x000000090e007388 */ /* 0x000fe80000000800 */
[----:B------:R-:W-:Y:S04]  /*04d0*/  LDS R21, [R20] ;  /* 0x0000000014157984 */ /* 0x000fe80000000800 */
[----:B------:R-:W0:Y:S02]  /*04e0*/  LDS R22, [R10] ;  /* 0x000000000a167984 */ /* 0x000e240000000800 */
[----:B0-----:R-:W-:Y:S01]  /*04f0*/  FADD R21, R21, R22 ;  /* 0x0000001615157221 */ /* 0x001fe20000000000 */
[----:B------:R-:W-:-:S04]  /*0500*/  IMAD R22, R17, 0x4, R20 ;  /* 0x0000000411167824 */ /* 0x000fc800078e0214 */
[----:B------:R-:W-:Y:S04]  /*0510*/  STS [R10], R21 ;  /* 0x000000150a007388 */ /* 0x000fe80000000800 */
[----:B------:R-:W-:Y:S04]  /*0520*/  LDS R22, [R22] ;  /* 0x0000000016167984 */ /* 0x000fe80000000800 */
[----:B------:R-:W0:Y:S02]  /*0530*/  LDS R25, [R23] ;  /* 0x0000000017197984 */ /* 0x000e240000000800 */
[----:B0-----:R-:W-:-:S05]  /*0540*/  FADD R8, R22, R25 ;  /* 0x0000001916087221 */ /* 0x001fca0000000000 */
[----:B------:R0:W-:Y:S02]  /*0550*/  STS [R23], R8 ;  /* 0x0000000817007388 */ /* 0x0001e40000000800 */
.L_x_64:
[----:B------:R-:W-:Y:S05]  /*0560*/  BSYNC.RECONVERGENT B0 ;  /* 0x0000000000007941 */ /* 0x000fea0003800200 */
.L_x_63:
[----:B------:R-:W-:Y:S01]  /*0570*/  BAR.SYNC.DEFER_BLOCKING 0x0 ;  /* 0x0000000000007b1d */ /* 0x000fe20000010000 */
[----:B------:R-:W-:Y:S02]  /*0580*/  ISETP.GT.U32.AND P0, PT, R6, 0x3, PT ;  /* 0x000000030600780c */ /* 0x000fe40003f04070 */
[----:B------:R-:W-:-:S11]  /*0590*/  MOV R6, R7 ;  /* 0x0000000700067202 */ /* 0x000fd60000000f00 */
[----:B------:R-:W-:Y:S05]  /*05a0*/  @P0 BRA `(.L_x_65) ;  /* 0xfffffffc009c0947 */ /* 0x000fea000383ffff */
.L_x_62:
[----:B------:R-:W-:Y:S01]  /*05b0*/  ISETP.NE.AND P0, PT, R18, RZ, PT ;  /* 0x000000ff1200720c */ /* 0x000fe20003f05270 */
[----:B------:R-:W-:-:S12]  /*05c0*/  BSSY.RECONVERGENT B0, `(.L_x_66) ;  /* 0x000003b000007945 */ /* 0x000fd80003800200 */
[----:B------:R-:W-:Y:S05]  /*05d0*/  @P0 BRA `(.L_x_67) ;  /* 0x0000000000e40947 */ /* 0x000fea0003800000 */
[----:B------:R-:W1:Y:S01]  /*05e0*/  LDS R6, [R13] ;  /* 0x000000000d067984 */ /* 0x000e620000000800 */
[----:B------:R-:W2:Y:S01]  /*05f0*/  S2UR UR6, SR_CgaCtaId ;  /* 0x00000000000679c3 */ /* 0x000ea20000008800 */
[----:B------:R-:W-:Y:S02]  /*0600*/  UMOV UR5, 0x400 ;  /* 0x0000040000057882 */ /* 0x000fe40000000000 */
[----:B--2---:R-:W-:-:S09]  /*0610*/  ULEA UR5, UR6, UR5, 0x18 ;  /* 0x0000000506057291 */ /* 0x004fd2000f8ec0ff */
[----:B0-----:R-:W0:Y:S01]  /*0620*/  LDS R8, [UR5] ;  /* 0x00000005ff087984 */ /* 0x001e220008000800 */
[----:B-1----:R-:W-:Y:S01]  /*0630*/  VIADD R9, R6, 0xf3000000 ;  /* 0xf300000006097836 */ /* 0x002fe20000000000 */
[----:B------:R1:W2:Y:S04]  /*0640*/  MUFU.RSQ R7, R6 ;  /* 0x0000000600077308 */ /* 0x0002a80000001400 */
[----:B------:R-:W-:-:S13]  /*0650*/  ISETP.GT.U32.AND P0, PT, R9, 0x727fffff, PT ;  /* 0x727fffff0900780c */ /* 0x000fda0003f04070 */
[----:B-12---:R-:W-:Y:S05]  /*0660*/  @!P0 BRA `(.L_x_68) ;  /* 0x0000000000188947 */ /* 0x006fea0003800000 */
[----:B------:R-:W-:Y:S01]  /*0670*/  BSSY.RECONVERGENT B1, `(.L_x_69) ;  /* 0x0000003000017945 */ /* 0x000fe20003800200 */
[----:B------:R-:W-:-:S07]  /*0680*/  MOV R24, 0x6a0 ;  /* 0x000006a000187802 */ /* 0x000fce0000000f00 */
[----:B0-----:R-:W-:Y:S05]  /*0690*/  CALL.REL.NOINC `($__internal_0_$__cuda_sm20_sqrt_rn_f32_slowpath) ;  /* 0x0000000000cc7944 */ /* 0x001fea0003c00000 */
[----:B------:R-:W-:Y:S05]  /*06a0*/  BSYNC.RECONVERGENT B1 ;  /* 0x0000000000017941 */ /* 0x000fea0003800200 */
.L_x_69:
[----:B------:R-:W-:Y:S01]  /*06b0*/  IMAD.MOV.U32 R9, RZ, RZ, R20 ;  /* 0x000000ffff097224 */ /* 0x000fe200078e0014 */
[----:B------:R-:W-:Y:S06]  /*06c0*/  BRA `(.L_x_70) ;  /* 0x0000000000107947 */ /* 0x000fec0003800000 */
.L_x_68:
[----:B------:R-:W-:Y:S01]  /*06d0*/  FMUL.FTZ R9, R6, R7 ;  /* 0x0000000706097220 */ /* 0x000fe20000410000 */
[----:B------:R-:W-:-:S03]  /*06e0*/  FMUL.FTZ R7, R7, 0.5 ;  /* 0x3f00000007077820 */ /* 0x000fc60000410000 */
[----:B------:R-:W-:-:S04]  /*06f0*/  FFMA R6, -R9, R9, R6 ;  /* 0x0000000909067223 */ /* 0x000fc80000000106 */
[----:B------:R-:W-:-:S07]  /*0700*/  FFMA R9, R6, R7, R9 ;  /* 0x0000000706097223 */ /* 0x000fce0000000009 */
.L_x_70:
[----:B------:R-:W-:-:S06]  /*0710*/  LEA R6, R17, R13, 0x2 ;  /* 0x0000000d11067211 */ /* 0x000fcc00078e10ff */
[----:B------:R-:W1:Y:S02]  /*0720*/  LDS R6, [R6] ;  /* 0x0000000006067984 */ /* 0x000e640000000800 */
        /* <DEDUP_REMOVED lines=8> */
.L_x_72:
[----:B------:R-:W-:Y:S01]  /*07b0*/  IMAD.MOV.U32 R6, RZ, RZ, R20 ;  /* 0x000000ffff067224 */ /* 0x000fe200078e0014 */
[----:B------:R-:W-:Y:S06]  /*07c0*/  BRA `(.L_x_73) ;  /* 0x0000000000107947 */ /* 0x000fec0003800000 */
.L_x_71:
[----:B------:R-:W-:Y:S01]  /*07d0*/  FMUL.FTZ R21, R6, R7 ;  /* 0x0000000706157220 */ /* 0x000fe20000410000 */
[----:B------:R-:W-:-:S03]  /*07e0*/  FMUL.FTZ R7, R7, 0.5 ;  /* 0x3f00000007077820 */ /* 0x000fc60000410000 */
[----:B------:R-:W-:-:S04]  /*07f0*/  FFMA R6, -R21, R21, R6 ;  /* 0x0000001515067223 */ /* 0x000fc80000000106 */
[----:B------:R-:W-:-:S07]  /*0800*/  FFMA R6, R6, R7, R21 ;  /* 0x0000000706067223 */ /* 0x000fce0000000015 */
.L_x_73:
[----:B------:R-:W-:Y:S01]  /*0810*/  FMUL R7, R6, R9 ;  /* 0x0000000906077220 */ /* 0x000fe20000400000 */
[----:B------:R-:W-:Y:S03]  /*0820*/  BSSY.RECONVERGENT B1, `(.L_x_74) ;  /* 0x000000c000017945 */ /* 0x000fe60003800200 */
[----:B------:R-:W1:Y:S08]  /*0830*/  MUFU.RCP R6, R7 ;  /* 0x0000000700067308 */ /* 0x000e700000001000 */
[----:B0-----:R-:W0:Y:S01]  /*0840*/  FCHK P0, R8, R7 ;  /* 0x0000000708007302 */ /* 0x001e220000000000 */
[----:B-1----:R-:W-:-:S04]  /*0850*/  FFMA R9, -R7, R6, 1 ;  /* 0x3f80000007097423 */ /* 0x002fc80000000106 */
[----:B------:R-:W-:-:S04]  /*0860*/  FFMA R9, R6, R9, R6 ;  /* 0x0000000906097223 */ /* 0x000fc80000000006 */
[----:B------:R-:W-:-:S04]  /*0870*/  FFMA R6, R8, R9, RZ ;  /* 0x0000000908067223 */ /* 0x000fc800000000ff */
[----:B------:R-:W-:-:S04]  /*0880*/  FFMA R20, -R7, R6, R8 ;  /* 0x0000000607147223 */ /* 0x000fc80000000108 */
[----:B------:R-:W-:Y:S01]  /*0890*/  FFMA R21, R9, R20, R6 ;  /* 0x0000001409157223 */ /* 0x000fe20000000006 */
[----:B0-----:R-:W-:Y:S06]  /*08a0*/  @!P0 BRA `(.L_x_75) ;  /* 0x00000000000c8947 */ /* 0x001fec0003800000 */
[----:B------:R-:W-:-:S07]  /*08b0*/  MOV R20, 0x8d0 ;  /* 0x000008d000147802 */ /* 0x000fce0000000f00 */
[----:B------:R-:W-:Y:S05]  /*08c0*/  CALL.REL.NOINC `($__internal_1_$__cuda_sm3x_div_rn_noftz_f32_slowpath) ;  /* 0x00000000009c7944 */ /* 0x000fea0003c00000 */
[----:B------:R-:W-:-:S07]  /*08d0*/  MOV R21, R6 ;  /* 0x0000000600157202 */ /* 0x000fce0000000f00 */
.L_x_75:
[----:B------:R-:W-:Y:S05]  /*08e0*/  BSYNC.RECONVERGENT B1 ;  /* 0x0000000000017941 */ /* 0x000fea0003800200 */
.L_x_74:
[----:B------:R-:W0:Y:S08]  /*08f0*/  LDC R23, c[0x0][0x398] ;  /* 0x0000e600ff177b82 */ /* 0x000e300000000800 */
[----:B------:R-:W1:Y:S08]  /*0900*/  LDC.64 R8, c[0x0][0x3b0] ;  /* 0x0000ec00ff087b82 */ /* 0x000e700000000a00 */
[----:B------:R-:W2:Y:S01]  /*0910*/  LDC.64 R6, c[0x0][0x3b8] ;  /* 0x0000ee00ff067b82 */ /* 0x000ea20000000a00 */
[----:B0-----:R-:W-:-:S04]  /*0920*/  IMAD R23, R16, R23, UR4 ;  /* 0x0000000410177e24 */ /* 0x001fc8000f8e0217 */
[----:B-1----:R-:W-:-:S05]  /*0930*/  IMAD.WIDE.U32 R8, R23, 0x4, R8 ;  /* 0x0000000417087825 */ /* 0x002fca00078e0008 */
[----:B------:R1:W-:Y:S01]  /*0940*/  STG.E desc[UR8][R8.64], R21 ;  /* 0x0000001508007986 */ /* 0x0003e2000c101908 */
[----:B--2---:R-:W-:-:S05]  /*0950*/  IMAD.WIDE.U32 R6, R23, 0x4, R6 ;  /* 0x0000000417067825 */ /* 0x004fca00078e0006 */
[----:B------:R1:W-:Y:S02]  /*0960*/  STG.E desc[UR8][R6.64], R16 ;  /* 0x0000001006007986 */ /* 0x0003e4000c101908 */
.L_x_67:
[----:B------:R-:W-:Y:S05]  /*0970*/  BSYNC.RECONVERGENT B0 ;  /* 0x0000000000007941 */ /* 0x000fea0003800200 */
.L_x_66:
[----:B------:R-:W2:Y:S01]  /*0980*/  LDCU UR5, c[0x0][0x398] ;  /* 0x00007300ff0577ac */ /* 0x000ea20008000800 */
[----:B------:R-:W-:-:S04]  /*0990*/  UIADD3 UR4, UPT, UPT, UR4, 0x1, URZ ;  /* 0x0000000104047890 */ /* 0x000fc8000fffe0ff */
[----:B--2---:R-:W-:-:S09]  /*09a0*/  UISETP.NE.AND UP0, UPT, UR4, UR5, UPT ;  /* 0x000000050400728c */ /* 0x004fd2000bf05270 */
[----:B------:R-:W-:Y:S05]  /*09b0*/  BRA.U UP0, `(.L_x_76) ;  /* 0xfffffff900087547 */ /* 0x000fea000b83ffff */
[----:B------:R-:W-:Y:S05]  /*09c0*/  EXIT ;  /* 0x000000000000794d */ /* 0x000fea0003800000 */
        .weak           $__internal_0_$__cuda_sm20_sqrt_rn_f32_slowpath
        .type           $__internal_0_$__cuda_sm20_sqrt_rn_f32_slowpath,@function
        .size           $__internal_0_$__cuda_sm20_sqrt_rn_f32_slowpath,($__internal_1_$__cuda_sm3x_div_rn_noftz_f32_slowpath - $__internal_0_$__cuda_sm20_sqrt_rn_f32_slowpath)
$__internal_0_$__cuda_sm20_sqrt_rn_f32_slowpath:
[----:B------:R-:W-:-:S13]  /*09d0*/  LOP3.LUT P0, RZ, R6, 0x7fffffff, RZ, 0xc0, !PT ;  /* 0x7fffffff06ff7812 */ /* 0x000fda000780c0ff */
[----:B------:R-:W-:Y:S01]  /*09e0*/  @!P0 IMAD.MOV.U32 R7, RZ, RZ, R6 ;  /* 0x000000ffff078224 */ /* 0x000fe200078e0006 */
[----:B------:R-:W-:Y:S06]  /*09f0*/  @!P0 BRA `(.L_x_77) ;  /* 0x0000000000408947 */ /* 0x000fec0003800000 */
[----:B------:R-:W-:-:S13]  /*0a00*/  FSETP.GEU.FTZ.AND P0, PT, R6, RZ, PT ;  /* 0x000000ff0600720b */ /* 0x000fda0003f1e000 */
[----:B------:R-:W-:Y:S01]  /*0a10*/  @!P0 MOV R7, 0x7fffffff ;  /* 0x7fffffff00078802 */ /* 0x000fe20000000f00 */
[----:B------:R-:W-:Y:S06]  /*0a20*/  @!P0 BRA `(.L_x_77) ;  /* 0x0000000000348947 */ /* 0x000fec0003800000 */
[----:B------:R-:W-:-:S13]  /*0a30*/  FSETP.GTU.FTZ.AND P0, PT, |R6|, +INF , PT ;  /* 0x7f8000000600780b */ /* 0x000fda0003f1c200 */
[----:B------:R-:W-:Y:S01]  /*0a40*/  @P0 FADD.FTZ R7, R6, 1 ;  /* 0x3f80000006070421 */ /* 0x000fe20000010000 */
[----:B------:R-:W-:Y:S06]  /*0a50*/  @P0 BRA `(.L_x_77) ;  /* 0x0000000000280947 */ /* 0x000fec0003800000 */
[----:B------:R-:W-:-:S13]  /*0a60*/  FSETP.NEU.FTZ.AND P0, PT, |R6|, +INF , PT ;  /* 0x7f8000000600780b */ /* 0x000fda0003f1d200 */
[----:B------:R-:W-:-:S04]  /*0a70*/  @P0 FFMA R20, R6, 1.84467440737095516160e+19, RZ ;  /* 0x5f80000006140823 */ /* 0x000fc800000000ff */
[----:B------:R-:W0:Y:S02]  /*0a80*/  @P0 MUFU.RSQ R7, R20 ;  /* 0x0000001400070308 */ /* 0x000e240000001400 */
[----:B0-----:R-:W-:Y:S01]  /*0a90*/  @P0 FMUL.FTZ R21, R20, R7 ;  /* 0x0000000714150220 */ /* 0x001fe20000410000 */
[----:B------:R-:W-:Y:S01]  /*0aa0*/  @P0 FMUL.FTZ R23, R7, 0.5 ;  /* 0x3f00000007170820 */ /* 0x000fe20000410000 */
[----:B------:R-:W-:Y:S02]  /*0ab0*/  @!P0 IMAD.MOV.U32 R7, RZ, RZ, R6 ;  /* 0x000000ffff078224 */ /* 0x000fe400078e0006 */
[----:B------:R-:W-:-:S04]  /*0ac0*/  @P0 FADD.FTZ R22, -R21, -RZ ;  /* 0x800000ff15160221 */ /* 0x000fc80000010100 */
[----:B------:R-:W-:-:S04]  /*0ad0*/  @P0 FFMA R22, R21, R22, R20 ;  /* 0x0000001615160223 */ /* 0x000fc80000000014 */
[----:B------:R-:W-:-:S04]  /*0ae0*/  @P0 FFMA R22, R22, R23, R21 ;  /* 0x0000001716160223 */ /* 0x000fc80000000015 */
[----:B------:R-:W-:-:S07]  /*0af0*/  @P0 FMUL.FTZ R7, R22, 2.3283064365386962891e-10 ;  /* 0x2f80000016070820 */ /* 0x000fce0000410000 */
.L_x_77:
[----:B------:R-:W-:Y:S01]  /*0b00*/  MOV R20, R7 ;  /* 0x0000000700147202 */ /* 0x000fe20000000f00 */
[----:B------:R-:W-:Y:S02]  /*0b10*/  HFMA2 R7, -RZ, RZ, 0, 0 ;  /* 0x00000000ff077431 */ /* 0x000fe400000001ff */
[----:B------:R-:W-:-:S04]  /*0b20*/  IMAD.MOV.U32 R6, RZ, RZ, R24 ;  /* 0x000000ffff067224 */ /* 0x000fc800078e0018 */
[----:B------:R-:W-:Y:S05]  /*0b30*/  RET.REL.NODEC R6 `(_Z6cdist3PKfiS0_iiiiiPfPi) ;  /* 0xfffffff406307950 */ /* 0x000fea0003c3ffff */
        .weak           $__internal_1_$__cuda_sm3x_div_rn_noftz_f32_slowpath
        .type           $__internal_1_$__cuda_sm3x_div_rn_noftz_f32_slowpath,@function
        .size           $__internal_1_$__cuda_sm3x_div_rn_noftz_f32_slowpath,(.L_x_138 - $__internal_1_$__cuda_sm3x_div_rn_noftz_f32_slowpath)
$__internal_1_$__cuda_sm3x_div_rn_noftz_f32_slowpath:
[----:B------:R-:W-:Y:S01]  /*0b40*/  SHF.R.U32.HI R9, RZ, 0x17, R7 ;  /* 0x00000017ff097819 */ /* 0x000fe20000011607 */
[----:B------:R-:W-:Y:S01]  /*0b50*/  BSSY.RECONVERGENT B2, `(.L_x_78) ;  /* 0x0000064000027945 */ /* 0x000fe20003800200 */
[--C-:B------:R-:W-:Y:S01]  /*0b60*/  SHF.R.U32.HI R22, RZ, 0x17, R8.reuse ;  /* 0x00000017ff167819 */ /* 0x100fe20000011608 */
[----:B------:R-:W-:Y:S01]  /*0b70*/  IMAD.MOV.U32 R6, RZ, RZ, R8 ;  /* 0x000000ffff067224 */ /* 0x000fe200078e0008 */
[----:B------:R-:W-:Y:S02]  /*0b80*/  LOP3.LUT R9, R9, 0xff, RZ, 0xc0, !PT ;  /* 0x000000ff09097812 */ /* 0x000fe400078ec0ff */
[----:B------:R-:W-:Y:S02]  /*0b90*/  LOP3.LUT R22, R22, 0xff, RZ, 0xc0, !PT ;  /* 0x000000ff16167812 */ /* 0x000fe400078ec0ff */
[----:B------:R-:W-:Y:S01]  /*0ba0*/  MOV R23, R7 ;  /* 0x0000000700177202 */ /* 0x000fe20000000f00 */
[----:B------:R-:W-:Y:S01]  /*0bb0*/  VIADD R25, R9, 0xffffffff ;  /* 0xffffffff09197836 */ /* 0x000fe20000000000 */
[----:B------:R-:W-:-:S04]  /*0bc0*/  IADD3 R24, PT, PT, R22, -0x1, RZ ;  /* 0xffffffff16187810 */ /* 0x000fc80007ffe0ff */
[----:B------:R-:W-:-:S04]  /*0bd0*/  ISETP.GT.U32.AND P0, PT, R25, 0xfd, PT ;  /* 0x000000fd1900780c */ /* 0x000fc80003f04070 */
[----:B------:R-:W-:-:S13]  /*0be0*/  ISETP.GT.U32.OR P0, PT, R24, 0xfd, P0 ;  /* 0x000000fd1800780c */ /* 0x000fda0000704470 */
[----:B------:R-:W-:Y:S01]  /*0bf0*/  @!P0 IMAD.MOV.U32 R21, RZ, RZ, RZ ;  /* 0x000000ffff158224 */ /* 0x000fe200078e00ff */
[----:B------:R-:W-:Y:S06]  /*0c00*/  @!P0 BRA `(.L_x_79) ;  /* 0x00000000005c8947 */ /* 0x000fec0003800000 */
[----:B------:R-:W-:Y:S02]  /*0c10*/  FSETP.GTU.FTZ.AND P0, PT, |R8|, +INF , PT ;  /* 0x7f8000000800780b */ /* 0x000fe40003f1c200 */
[----:B------:R-:W-:-:S04]  /*0c20*/  FSETP.GTU.FTZ.AND P1, PT, |R7|, +INF , PT ;  /* 0x7f8000000700780b */ /* 0x000fc80003f3c200 */
[----:B------:R-:W-:-:S13]  /*0c30*/  PLOP3.LUT P0, PT, P0, P1, PT, 0xf8, 0x8f ;  /* 0x00000000008f781c */ /* 0x000fda0000703f70 */
[----:B------:R-:W-:Y:S05]  /*0c40*/  @P0 BRA `(.L_x_80) ;  /* 0x00000004004c0947 */ /* 0x000fea0003800000 */
[----:B------:R-:W-:-:S13]  /*0c50*/  LOP3.LUT P0, RZ, R23, 0x7fffffff, R6, 0xc8, !PT ;  /* 0x7fffffff17ff7812 */ /* 0x000fda000780c806 */
[----:B------:R-:W-:Y:S05]  /*0c60*/  @!P0 BRA `(.L_x_81) ;  /* 0x00000004003c8947 */ /* 0x000fea0003800000 */
[C---:B------:R-:W-:Y:S02]  /*0c70*/  FSETP.NEU.FTZ.AND P2, PT, |R8|.reuse, +INF , PT ;  /* 0x7f8000000800780b */ /* 0x040fe40003f5d200 */
[----:B------:R-:W-:Y:S02]  /*0c80*/  FSETP.NEU.FTZ.AND P1, PT, |R7|, +INF , PT ;  /* 0x7f8000000700780b */ /* 0x000fe40003f3d200 */
[----:B------:R-:W-:-:S11]  /*0c90*/  FSETP.NEU.FTZ.AND P0, PT, |R8|, +INF , PT ;  /* 0x7f8000000800780b */ /* 0x000fd60003f1d200 */
[----:B------:R-:W-:Y:S05]  /*0ca0*/  @!P1 BRA !P2, `(.L_x_81) ;  /* 0x00000004002c9947 */ /* 0x000fea0005000000 */
[----:B------:R-:W-:-:S04]  /*0cb0*/  LOP3.LUT P2, RZ, R6, 0x7fffffff, RZ, 0xc0, !PT ;  /* 0x7fffffff06ff7812 */ /* 0x000fc8000784c0ff */
[----:B------:R-:W-:-:S13]  /*0cc0*/  PLOP3.LUT P1, PT, P1, P2, PT, 0x2f, 0xf2 ;  /* 0x0000000000f2781c */ /* 0x000fda0000f24577 */
[----:B------:R-:W-:Y:S05]  /*0cd0*/  @P1 BRA `(.L_x_82) ;  /* 0x0000000400181947 */ /* 0x000fea0003800000 */
[----:B------:R-:W-:-:S04]  /*0ce0*/  LOP3.LUT P1, RZ, R23, 0x7fffffff, RZ, 0xc0, !PT ;  /* 0x7fffffff17ff7812 */ /* 0x000fc8000782c0ff */
[----:B------:R-:W-:-:S13]  /*0cf0*/  PLOP3.LUT P0, PT, P0, P1, PT, 0x2f, 0xf2 ;  /* 0x0000000000f2781c */ /* 0x000fda0000702577 */
[----:B------:R-:W-:Y:S05]  /*0d00*/  @P0 BRA `(.L_x_83) ;  /* 0x0000000400000947 */ /* 0x000fea0003800000 */
[----:B------:R-:W-:Y:S02]  /*0d10*/  ISETP.GE.AND P0, PT, R24, RZ, PT ;  /* 0x000000ff1800720c */ /* 0x000fe40003f06270 */
[----:B------:R-:W-:-:S11]  /*0d20*/  ISETP.GE.AND P1, PT, R25, RZ, PT ;  /* 0x000000ff1900720c */ /* 0x000fd60003f26270 */
[----:B------:R-:W-:Y:S01]  /*0d30*/  @P0 MOV R21, RZ ;  /* 0x000000ff00150202 */ /* 0x000fe20000000f00 */
[----:B------:R-:W-:Y:S02]  /*0d40*/  @!P0 IMAD.MOV.U32 R21, RZ, RZ, -0x40 ;  /* 0xffffffc0ff158424 */ /* 0x000fe400078e00ff */
[----:B------:R-:W-:Y:S01]  /*0d50*/  @!P0 FFMA R6, R8, 1.84467440737095516160e+19, RZ ;  /* 0x5f80000008068823 */ /* 0x000fe200000000ff */
[----:B------:R-:W-:Y:S02]  /*0d60*/  @!P1 FFMA R23, R7, 1.84467440737095516160e+19, RZ ;  /* 0x5f80000007179823 */ /* 0x000fe400000000ff */
[----:B------:R-:W-:-:S07]  /*0d70*/  @!P1 IADD3 R21, PT, PT, R21, 0x40, RZ ;  /* 0x0000004015159810 */ /* 0x000fce0007ffe0ff */
.L_x_79:
[----:B------:R-:W-:Y:S01]  /*0d80*/  LEA R8, R9, 0xc0800000, 0x17 ;  /* 0xc080000009087811 */ /* 0x000fe200078eb8ff */
[----:B------:R-:W-:Y:S01]  /*0d90*/  BSSY.RECONVERGENT B3, `(.L_x_84) ;  /* 0x0000036000037945 */ /* 0x000fe20003800200 */
[----:B------:R-:W-:-:S03]  /*0da0*/  IADD3 R7, PT, PT, R22, -0x7f, RZ ;  /* 0xffffff8116077810 */ /* 0x000fc60007ffe0ff */
[----:B------:R-:W-:Y:S02]  /*0db0*/  IMAD.IADD R24, R23, 0x1, -R8 ;  /* 0x0000000117187824 */ /* 0x000fe400078e0a08 */
[----:B------:R-:W-:Y:S02]  /*0dc0*/  IMAD R6, R7, -0x800000, R6 ;  /* 0xff80000007067824 */ /* 0x000fe400078e0206 */
[----:B------:R-:W0:Y:S01]  /*0dd0*/  MUFU.RCP R23, R24 ;  /* 0x0000001800177308 */ /* 0x000e220000001000 */
[----:B------:R-:W-:-:S04]  /*0de0*/  FADD.FTZ R25, -R24, -RZ ;  /* 0x800000ff18197221 */ /* 0x000fc80000010100 */
[----:B0-----:R-:W-:-:S04]  /*0df0*/  FFMA R8, R23, R25, 1 ;  /* 0x3f80000017087423 */ /* 0x001fc80000000019 */
[----:B------:R-:W-:-:S04]  /*0e00*/  FFMA R23, R23, R8, R23 ;  /* 0x0000000817177223 */ /* 0x000fc80000000017 */
[----:B------:R-:W-:-:S04]  /*0e10*/  FFMA R8, R6, R23, RZ ;  /* 0x0000001706087223 */ /* 0x000fc800000000ff */
[----:B------:R-:W-:-:S04]  /*0e20*/  FFMA R22, R25, R8, R6 ;  /* 0x0000000819167223 */ /* 0x000fc80000000006 */
[----:B------:R-:W-:Y:S01]  /*0e30*/  FFMA R8, R23, R22, R8 ;  /* 0x0000001617087223 */ /* 0x000fe20000000008 */
[----:B------:R-:W-:-:S03]  /*0e40*/  IADD3 R22, PT, PT, R7, 0x7f, -R9 ;  /* 0x0000007f07167810 */ /* 0x000fc60007ffe809 */
[----:B------:R-:W-:Y:S02]  /*0e50*/  FFMA R25, R25, R8, R6 ;  /* 0x0000000819197223 */ /* 0x000fe40000000006 */
[----:B------:R-:W-:Y:S02]  /*0e60*/  IMAD.IADD R22, R22, 0x1, R21 ;  /* 0x0000000116167824 */ /* 0x000fe400078e0215 */
[----:B------:R-:W-:-:S05]  /*0e70*/  FFMA R6, R23, R25, R8 ;  /* 0x0000001917067223 */ /* 0x000fca0000000008 */
[----:B------:R-:W-:-:S04]  /*0e80*/  SHF.R.U32.HI R7, RZ, 0x17, R6 ;  /* 0x00000017ff077819 */ /* 0x000fc80000011606 */
[----:B------:R-:W-:-:S04]  /*0e90*/  LOP3.LUT R7, R7, 0xff, RZ, 0xc0, !PT ;  /* 0x000000ff07077812 */ /* 0x000fc800078ec0ff */
[----:B------:R-:W-:-:S05]  /*0ea0*/  IADD3 R21, PT, PT, R7, R22, RZ ;  /* 0x0000001607157210 */ /* 0x000fca0007ffe0ff */
[----:B------:R-:W-:-:S05]  /*0eb0*/  VIADD R7, R21, 0xffffffff ;  /* 0xffffffff15077836 */ /* 0x000fca0000000000 */
[----:B------:R-:W-:-:S13]  /*0ec0*/  ISETP.GE.U32.AND P0, PT, R7, 0xfe, PT ;  /* 0x000000fe0700780c */ /* 0x000fda0003f06070 */
[----:B------:R-:W-:Y:S05]  /*0ed0*/  @!P0 BRA `(.L_x_85) ;  /* 0x0000000000808947 */ /* 0x000fea0003800000 */
[----:B------:R-:W-:-:S13]  /*0ee0*/  ISETP.GT.AND P0, PT, R21, 0xfe, PT ;  /* 0x000000fe1500780c */ /* 0x000fda0003f04270 */
[----:B------:R-:W-:Y:S05]  /*0ef0*/  @P0 BRA `(.L_x_86) ;  /* 0x00000000006c0947 */ /* 0x000fea0003800000 */
[----:B------:R-:W-:-:S13]  /*0f00*/  ISETP.GE.AND P0, PT, R21, 0x1, PT ;  /* 0x000000011500780c */ /* 0x000fda0003f06270 */
[----:B------:R-:W-:Y:S05]  /*0f10*/  @P0 BRA `(.L_x_87) ;  /* 0x0000000000740947 */ /* 0x000fea0003800000 */
[----:B------:R-:W-:Y:S02]  /*0f20*/  ISETP.GE.AND P0, PT, R21, -0x18, PT ;  /* 0xffffffe81500780c */ /* 0x000fe40003f06270 */
[----:B------:R-:W-:-:S11]  /*0f30*/  LOP3.LUT R6, R6, 0x80000000, RZ, 0xc0, !PT ;  /* 0x8000000006067812 */ /* 0x000fd600078ec0ff */
[----:B------:R-:W-:Y:S05]  /*0f40*/  @!P0 BRA `(.L_x_87) ;  /* 0x0000000000688947 */ /* 0x000fea0003800000 */
[-CC-:B------:R-:W-:Y:S01]  /*0f50*/  FFMA.RZ R7, R23, R25.reuse, R8.reuse ;  /* 0x0000001917077223 */ /* 0x180fe2000000c008 */
[C---:B------:R-:W-:Y:S02]  /*0f60*/  IADD3 R22, PT, PT, R21.reuse, 0x20, RZ ;  /* 0x0000002015167810 */ /* 0x040fe40007ffe0ff */
[----:B------:R-:W-:Y:S02]  /*0f70*/  ISETP.NE.AND P2, PT, R21, RZ, PT ;  /* 0x000000ff1500720c */ /* 0x000fe40003f45270 */
[----:B------:R-:W-:Y:S01]  /*0f80*/  LOP3.LUT R9, R7, 0x7fffff, RZ, 0xc0, !PT ;  /* 0x007fffff07097812 */ /* 0x000fe200078ec0ff */
[CCC-:B------:R-:W-:Y:S01]  /*0f90*/  FFMA.RP R7, R23.reuse, R25.reuse, R8.reuse ;  /* 0x0000001917077223 */ /* 0x1c0fe20000008008 */
[----:B------:R-:W-:Y:S01]  /*0fa0*/  FFMA.RM R8, R23, R25, R8 ;  /* 0x0000001917087223 */ /* 0x000fe20000004008 */
[----:B------:R-:W-:Y:S01]  /*0fb0*/  ISETP.NE.AND P1, PT, R21, RZ, PT ;  /* 0x000000ff1500720c */ /* 0x000fe20003f25270 */
[----:B------:R-:W-:Y:S01]  /*0fc0*/  IMAD.MOV R21, RZ, RZ, -R21 ;  /* 0x000000ffff157224 */ /* 0x000fe200078e0a15 */
[----:B------:R-:W-:-:S02]  /*0fd0*/  LOP3.LUT R9, R9, 0x800000, RZ, 0xfc, !PT ;  /* 0x0080000009097812 */ /* 0x000fc400078efcff */
[----:B------:R-:W-:Y:S02]  /*0fe0*/  FSETP.NEU.FTZ.AND P0, PT, R7, R8, PT ;  /* 0x000000080700720b */ /* 0x000fe40003f1d000 */
[----:B------:R-:W-:Y:S02]  /*0ff0*/  SHF.L.U32 R22, R9, R22, RZ ;  /* 0x0000001609167219 */ /* 0x000fe400000006ff */
[----:B------:R-:W-:Y:S02]  /*1000*/  SEL R8, R21, RZ, P2 ;  /* 0x000000ff15087207 */ /* 0x000fe40001000000 */
[----:B------:R-:W-:Y:S02]  /*1010*/  ISETP.NE.AND P1, PT, R22, RZ, P1 ;  /* 0x000000ff1600720c */ /* 0x000fe40000f25270 */
[----:B------:R-:W-:Y:S02]  /*1020*/  SHF.R.U32.HI R8, RZ, R8, R9 ;  /* 0x00000008ff087219 */ /* 0x000fe40000011609 */
[----:B------:R-:W-:-:S02]  /*1030*/  PLOP3.LUT P0, PT, P0, P1, PT, 0xf8, 0x8f ;  /* 0x00000000008f781c */ /* 0x000fc40000703f70 */
[----:B------:R-:W-:Y:S02]  /*1040*/  SHF.R.U32.HI R22, RZ, 0x1, R8 ;  /* 0x00000001ff167819 */ /* 0x000fe40000011608 */
[----:B------:R-:W-:-:S04]  /*1050*/  SEL R7, RZ, 0x1, !P0 ;  /* 0x00000001ff077807 */ /* 0x000fc80004000000 */
[----:B------:R-:W-:-:S04]  /*1060*/  LOP3.LUT R7, R7, 0x1, R22, 0xf8, !PT ;  /* 0x0000000107077812 */ /* 0x000fc800078ef816 */
[----:B------:R-:W-:-:S04]  /*1070*/  LOP3.LUT R7, R7, R8, RZ, 0xc0, !PT ;  /* 0x0000000807077212 */ /* 0x000fc800078ec0ff */
[----:B------:R-:W-:-:S04]  /*1080*/  IADD3 R7, PT, PT, R22, R7, RZ ;  /* 0x0000000716077210 */ /* 0x000fc80007ffe0ff */
[----:B------:R-:W-:Y:S01]  /*1090*/  LOP3.LUT R6, R7, R6, RZ, 0xfc, !PT ;  /* 0x0000000607067212 */ /* 0x000fe200078efcff */
[----:B------:R-:W-:Y:S06]  /*10a0*/  BRA `(.L_x_87) ;  /* 0x0000000000107947 */ /* 0x000fec0003800000 */
.L_x_86:
[----:B------:R-:W-:-:S04]  /*10b0*/  LOP3.LUT R6, R6, 0x80000000, RZ, 0xc0, !PT ;  /* 0x8000000006067812 */ /* 0x000fc800078ec0ff */
[----:B------:R-:W-:Y:S01]  /*10c0*/  LOP3.LUT R6, R6, 0x7f800000, RZ, 0xfc, !PT ;  /* 0x7f80000006067812 */ /* 0x000fe200078efcff */
[----:B------:R-:W-:Y:S06]  /*10d0*/  BRA `(.L_x_87) ;  /* 0x0000000000047947 */ /* 0x000fec0003800000 */
.L_x_85:
[----:B------:R-:W-:-:S07]  /*10e0*/  IMAD R6, R22, 0x800000, R6 ;  /* 0x0080000016067824 */ /* 0x000fce00078e0206 */
.L_x_87:
[----:B------:R-:W-:Y:S05]  /*10f0*/  BSYNC.RECONVERGENT B3 ;  /* 0x0000000000037941 */ /* 0x000fea0003800200 */
.L_x_84:
[----:B------:R-:W-:Y:S05]  /*1100*/  BRA `(.L_x_88) ;  /* 0x0000000000207947 */ /* 0x000fea0003800000 */
.L_x_83:
[----:B------:R-:W-:-:S04]  /*1110*/  LOP3.LUT R6, R23, 0x80000000, R6, 0x48, !PT ;  /* 0x8000000017067812 */ /* 0x000fc800078e4806 */
[----:B------:R-:W-:Y:S01]  /*1120*/  LOP3.LUT R6, R6, 0x7f800000, RZ, 0xfc, !PT ;  /* 0x7f80000006067812 */ /* 0x000fe200078efcff */
[----:B------:R-:W-:Y:S06]  /*1130*/  BRA `(.L_x_88) ;  /* 0x0000000000147947 */ /* 0x000fec0003800000 */
.L_x_82:
[----:B------:R-:W-:Y:S01]  /*1140*/  LOP3.LUT R6, R23, 0x80000000, R6, 0x48, !PT ;  /* 0x8000000017067812 */ /* 0x000fe200078e4806 */
[----:B------:R-:W-:Y:S06]  /*1150*/  BRA `(.L_x_88) ;  /* 0x00000000000c7947 */ /* 0x000fec0003800000 */
.L_x_81:
[----:B------:R-:W0:Y:S01]  /*1160*/  MUFU.RSQ R6, -QNAN ;  /* 0xffc0000000067908 */ /* 0x000e220000001400 */
[----:B------:R-:W-:Y:S05]  /*1170*/  BRA `(.L_x_88) ;  /* 0x0000000000047947 */ /* 0x000fea0003800000 */
.L_x_80:
[----:B------:R-:W-:-:S07]  /*1180*/  FADD.FTZ R6, R8, R7 ;  /* 0x0000000708067221 */ /* 0x000fce0000010000 */
.L_x_88:
[----:B------:R-:W-:Y:S05]  /*1190*/  BSYNC.RECONVERGENT B2 ;  /* 0x0000000000027941 */ /* 0x000fea0003800200 */
.L_x_78:
[----:B------:R-:W-:-:S04]  /*11a0*/  HFMA2 R21, -RZ, RZ, 0, 0 ;  /* 0x00000000ff157431 */ /* 0x000fc800000001ff */
[----:B0-----:R-:W-:Y:S05]  /*11b0*/  RET.REL.NODEC R20 `(_Z6cdist3PKfiS0_iiiiiPfPi) ;  /* 0xffffffec14907950 */ /* 0x001fea0003c3ffff */
.L_x_89:
        /* <DEDUP_REMOVED lines=12> */
.L_x_138:


//--------------------- .text._Z22padded_cdist2_innerforPKfiS0_iiiPfPi --------------------------
	.section	.text._Z22padded_cdist2_innerforPKfiS0_iiiPfPi,"ax",@progbits
	.align	128
        .global         _Z22padded_cdist2_innerforPKfiS0_iiiPfPi
        .type           _Z22padded_cdist2_innerforPKfiS0_iiiPfPi,@function
        .size           _Z22padded_cdist2_innerforPKfiS0_iiiPfPi,(.L_x_140 - _Z22padded_cdist2_innerforPKfiS0_iiiPfPi)
        .other          _Z22padded_cdist2_innerforPKfiS0_iiiPfPi,@"STO_CUDA_ENTRY STV_DEFAULT"
_Z22padded_cdist2_innerforPKfiS0_iiiPfPi:
.text._Z22padded_cdist2_innerforPKfiS0_iiiPfPi:
[----:B------:R-:W-:Y:S01]  /*0000*/  LDC R1, c[0x0][0x37c] ;  /* 0x0000df00ff017b82 */ /* 0x000fe20000000800 */
[----:B------:R-:W0:Y:S02]  /*0010*/  LDCU UR4, c[0x0][0x398] ;  /* 0x00007300ff0477ac */ /* 0x000e240008000800 */
[----:B0-----:R-:W-:-:S13]  /*0020*/  ISETP.NE.AND P0, PT, RZ, UR4, PT ;  /* 0x00000004ff007c0c */ /* 0x001fda000bf05270 */
[----:B------:R-:W-:Y:S05]  /*0030*/  @!P0 EXIT ;  /* 0x000000000000894d */ /* 0x000fea0003800000 */
[----:B------:R-:W0:Y:S01]  /*0040*/  S2R R12, SR_TID.X ;  /* 0x00000000000c7919 */ /* 0x000e220000002100 */
[----:B------:R-:W1:Y:S01]  /*0050*/  S2UR UR5, SR_CgaCtaId ;  /* 0x00000000000579c3 */ /* 0x000e620000008800 */
[----:B------:R-:W2:Y:S01]  /*0060*/  LDCU UR6, c[0x0][0x388] ;  /* 0x00007100ff0677ac */ /* 0x000ea20008000800 */
[----:B------:R-:W2:Y:S01]  /*0070*/  S2R R13, SR_CTAID.X ;  /* 0x00000000000d7919 */ /* 0x000ea20000002500 */
[----:B------:R-:W-:Y:S01]  /*0080*/  UMOV UR4, 0x400 ;  /* 0x0000040000047882 */ /* 0x000fe20000000000 */
[----:B------:R-:W3:Y:S04]  /*0090*/  LDCU.64 UR8, c[0x0][0x358] ;  /* 0x00006b00ff0877ac */ /* 0x000ee80008000a00 */
[----:B------:R-:W4:Y:S08]  /*00a0*/  LDC R15, c[0x0][0x360] ;  /* 0x0000d800ff0f7b82 */ /* 0x000f300000000800 */
[----:B------:R-:W5:Y:S08]  /*00b0*/  LDC R19, c[0x0][0x3a0] ;  /* 0x0000e800ff137b82 */ /* 0x000f700000000800 */
[----:B------:R-:W3:Y:S01]  /*00c0*/  LDC.64 R6, c[0x0][0x380] ;  /* 0x0000e000ff067b82 */ /* 0x000ee20000000a00 */
[----:B-1----:R-:W-:-:S06]  /*00d0*/  ULEA UR4, UR5, UR4, 0x18 ;  /* 0x0000000405047291 */ /* 0x002fcc000f8ec0ff */
[C---:B0-----:R-:W-:Y:S01]  /*00e0*/  LEA R16, R12.reuse, UR4, 0x2 ;  /* 0x000000040c107c11 */ /* 0x041fe2000f8e10ff */
[C---:B----4-:R-:W-:Y:S01]  /*00f0*/  IMAD.IADD R14, R12.reuse, 0x1, R15 ;  /* 0x000000010c0e7824 */ /* 0x050fe200078e020f */
[C---:B------:R-:W-:Y:S01]  /*0100*/  LEA R18, R15.reuse, UR4, 0x2 ;  /* 0x000000040f127c11 */ /* 0x040fe2000f8e10ff */
[----:B------:R-:W-:Y:S01]  /*0110*/  UMOV UR4, URZ ;  /* 0x000000ff00047c82 */ /* 0x000fe20008000000 */
[--C-:B--2---:R-:W-:Y:S01]  /*0120*/  IMAD R5, R12, UR6, R13.reuse ;  /* 0x000000060c057c24 */ /* 0x104fe2000f8e020d */
[----:B------:R-:W-:Y:S01]  /*0130*/  LEA R20, R15, R16, 0x2 ;  /* 0x000000100f147211 */ /* 0x000fe200078e10ff */
[----:B------:R-:W-:Y:S02]  /*0140*/  IMAD R3, R14, UR6, R13 ;  /* 0x000000060e037c24 */ /* 0x000fe4000f8e020d */
[----:B-----5:R-:W-:-:S04]  /*0150*/  IMAD R17, R19, 0x4, R16 ;  /* 0x0000000413117824 */ /* 0x020fc800078e0210 */
[----:B------:R-:W-:Y:S02]  /*0160*/  IMAD R19, R19, 0x4, R17 ;  /* 0x0000000413137824 */ /* 0x000fe400078e0211 */
[----:B---3--:R-:W-:-:S04]  /*0170*/  IMAD.WIDE.U32 R4, R5, 0x4, R6 ;  /* 0x0000000405047825 */ /* 0x008fc800078e0006 */
[----:B------:R-:W-:-:S07]  /*0180*/  IMAD.WIDE.U32 R6, R3, 0x4, R6 ;  /* 0x0000000403067825 */ /* 0x000fce00078e0006 */
.L_x_104:
[----:B01-3--:R-:W0:Y:S08]  /*0190*/  LDC.64 R10, c[0x0][0x398] ;  /* 0x0000e600ff0a7b82 */ /* 0x00be300000000a00 */
[----:B------:R-:W1:Y:S01]  /*01a0*/  LDC.64 R8, c[0x0][0x390] ;  /* 0x0000e400ff087b82 */ /* 0x000e620000000a00 */
[C---:B0-----:R-:W-:Y:S01]  /*01b0*/  ISETP.GE.U32.AND P0, PT, R12.reuse, R11, PT ;  /* 0x0000000b0c00720c */ /* 0x041fe20003f06070 */
[----:B------:R-:W-:-:S04]  /*01c0*/  IMAD R3, R12, R10, UR4 ;  /* 0x000000040c037e24 */ /* 0x000fc8000f8e020a */
[----:B-1----:R-:W-:-:S08]  /*01d0*/  IMAD.WIDE.U32 R2, R3, 0x4, R8 ;  /* 0x0000000403027825 */ /* 0x002fd000078e0008 */
[----:B------:R-:W2:Y:S04]  /*01e0*/  @!P0 LDG.E R21, desc[UR8][R4.64] ;  /* 0x0000000804158981 */ /* 0x000ea8000c1e1900 */
[----:B------:R-:W2:Y:S04]  /*01f0*/  @!P0 LDG.E R0, desc[UR8][R2.64] ;  /* 0x0000000802008981 */ /* 0x000ea8000c1e1900 */
[----:B------:R-:W3:Y:S04]  /*0200*/  @!P0 LDG.E R22, desc[UR8][R4.64] ;  /* 0x0000000804168981 */ /* 0x000ee8000c1e1900 */
[----:B------:R-:W4:Y:S01]  /*0210*/  @!P0 LDG.E R25, desc[UR8][R2.64] ;  /* 0x0000000802198981 */ /* 0x000f22000c1e1900 */
[----:B------:R-:W-:-:S13]  /*0220*/  ISETP.GE.U32.AND P1, PT, R14, R11, PT ;  /* 0x0000000b0e00720c */ /* 0x000fda0003f26070 */
[----:B------:R-:W-:Y:S01]  /*0230*/  @!P1 IMAD R11, R14, R10, UR4 ;  /* 0x000000040e0b9e24 */ /* 0x000fe2000f8e020a */
[----:B------:R-:W5:Y:S03]  /*0240*/  @!P1 LDG.E R23, desc[UR8][R6.64] ;  /* 0x0000000806179981 */ /* 0x000f66000c1e1900 */
[----:B------:R-:W-:-:S06]  /*0250*/  @!P1 IMAD.WIDE.U32 R8, R11, 0x4, R8 ;  /* 0x000000040b089825 */ /* 0x000fcc00078e0008 */
[----:B------:R-:W5:Y:S01]  /*0260*/  @!P1 LDG.E R8, desc[UR8][R8.64] ;  /* 0x0000000808089981 */ /* 0x000f62000c1e1900 */
[----:B------:R-:W-:Y:S01]  /*0270*/  CS2R R10, SRZ ;  /* 0x00000000000a7805 */ /* 0x000fe2000001ff00 */
        /* <DEDUP_REMOVED lines=19> */
[----:B------:R-:W-:-:S07]  /*03b0*/  MOV R0, R15 ;  /* 0x0000000f00007202 */ /* 0x000fce0000000f00 */
.L_x_93:
[----:B------:R-:W-:Y:S01]  /*03c0*/  SHF.R.U32.HI R23, RZ, 0x1, R0 ;  /* 0x00000001ff177819 */ /* 0x000fe20000011600 */
[----:B------:R-:W-:Y:S03]  /*03d0*/  BSSY.RECONVERGENT B0, `(.L_x_91) ;  /* 0x0000013000007945 */ /* 0x000fe60003800200 */
[----:B------:R-:W-:-:S13]  /*03e0*/  ISETP.GE.U32.AND P0, PT, R12, R23, PT ;  /* 0x000000170c00720c */ /* 0x000fda0003f06070 */
[----:B-1----:R-:W-:Y:S05]  /*03f0*/  @P0 BRA `(.L_x_92) ;  /* 0x0000000000400947 */ /* 0x002fea0003800000 */
[----:B------:R-:W-:Y:S01]  /*0400*/  IMAD R2, R23, 0x4, R16 ;  /* 0x0000000417027824 */ /* 0x000fe200078e0210 */
[----:B0-----:R-:W-:Y:S01]  /*0410*/  LDS R8, [R16] ;  /* 0x0000000010087984 */ /* 0x001fe20000000800 */
[----:B------:R-:W-:-:S03]  /*0420*/  IMAD R11, R15, 0x4, R20 ;  /* 0x000000040f0b7824 */ /* 0x000fc600078e0214 */
[----:B------:R-:W0:Y:S02]  /*0430*/  LDS R3, [R2] ;  /* 0x0000000002037984 */ /* 0x000e240000000800 */
[----:B0-----:R-:W-:Y:S01]  /*0440*/  FADD R3, R3, R8 ;  /* 0x0000000803037221 */ /* 0x001fe20000000000 */
[----:B------:R-:W-:-:S04]  /*0450*/  IMAD R8, R15, 0x4, R2 ;  /* 0x000000040f087824 */ /* 0x000fc800078e0202 */
[----:B------:R-:W-:Y:S04]  /*0460*/  STS [R16], R3 ;  /* 0x0000000310007388 */ /* 0x000fe80000000800 */
[----:B------:R-:W-:Y:S04]  /*0470*/  LDS R9, [R8] ;  /* 0x0000000008097984 */ /* 0x000fe80000000800 */
[----:B------:R-:W0:Y:S02]  /*0480*/  LDS R10, [R20] ;  /* 0x00000000140a7984 */ /* 0x000e240000000800 */
[----:B0-----:R-:W-:Y:S01]  /*0490*/  FADD R9, R9, R10 ;  /* 0x0000000a09097221 */ /* 0x001fe20000000000 */
[----:B------:R-:W-:-:S04]  /*04a0*/  LEA R10, R15, R8, 0x2 ;  /* 0x000000080f0a7211 */ /* 0x000fc800078e10ff */
[----:B------:R-:W-:Y:S04]  /*04b0*/  STS [R20], R9 ;  /* 0x0000000914007388 */ /* 0x000fe80000000800 */
[----:B------:R-:W-:Y:S04]  /*04c0*/  LDS R10, [R10] ;  /* 0x000000000a0a7984 */ /* 0x000fe80000000800 */
[----:B------:R-:W0:Y:S02]  /*04d0*/  LDS R21, [R11] ;  /* 0x000000000b157984 */ /* 0x000e240000000800 */
[----:B0-----:R-:W-:-:S05]  /*04e0*/  FADD R2, R10, R21 ;  /* 0x000000150a027221 */ /* 0x001fca0000000000 */
[----:B------:R1:W-:Y:S02]  /*04f0*/  STS [R11], R2 ;  /* 0x000000020b007388 */ /* 0x0003e40000000800 */
.L_x_92:
[----:B------:R-:W-:Y:S05]  /*0500*/  BSYNC.RECONVERGENT B0 ;  /* 0x0000000000007941 */ /* 0x000fea0003800200 */
.L_x_91:
[----:B------:R-:W-:Y:S01]  /*0510*/  BAR.SYNC.DEFER_BLOCKING 0x0 ;  /* 0x0000000000007b1d */ /* 0x000fe20000010000 */
[----:B------:R-:W-:Y:S01]  /*0520*/  ISETP.GT.U32.AND P0, PT, R0, 0x3, PT ;  /* 0x000000030000780c */ /* 0x000fe20003f04070 */
[----:B------:R-:W-:-:S12]  /*0530*/  IMAD.MOV.U32 R0, RZ, RZ, R23 ;  /* 0x000000ffff007224 */ /* 0x000fd800078e0017 */
[----:B------:R-:W-:Y:S05]  /*0540*/  @P0 BRA `(.L_x_93) ;  /* 0xfffffffc009c0947 */ /* 0x000fea000383ffff */
.L_x_90:
[----:B------:R-:W-:Y:S01]  /*0550*/  ISETP.NE.AND P0, PT, R12, RZ, PT ;  /* 0x000000ff0c00720c */ /* 0x000fe20003f05270 */
[----:B------:R-:W-:-:S12]  /*0560*/  BSSY.RECONVERGENT B0, `(.L_x_94) ;  /* 0x000003a000007945 */ /* 0x000fd80003800200 */
[----:B------:R-:W-:Y:S05]  /*0570*/  @P0 BRA `(.L_x_95) ;  /* 0x0000000000e00947 */ /* 0x000fea0003800000 */
[----:B-1----:R-:W0:Y:S01]  /*0580*/  LDS R2, [R18] ;  /* 0x0000000012027984 */ /* 0x002e220000000800 */
[----:B------:R-:W1:Y:S01]  /*0590*/  S2UR UR6, SR_CgaCtaId ;  /* 0x00000000000679c3 */ /* 0x000e620000008800 */
[----:B------:R-:W-:Y:S02]  /*05a0*/  UMOV UR5, 0x400 ;  /* 0x0000040000057882 */ /* 0x000fe40000000000 */
[----:B-1----:R-:W-:-:S09]  /*05b0*/  ULEA UR5, UR6, UR5, 0x18 ;  /* 0x0000000506057291 */ /* 0x002fd2000f8ec0ff */
[----:B------:R-:W1:Y:S01]  /*05c0*/  LDS R0, [UR5] ;  /* 0x00000005ff007984 */ /* 0x000e620008000800 */
[----:B0-----:R-:W-:Y:S01]  /*05d0*/  IADD3 R8, PT, PT, R2, -0xd000000, RZ ;  /* 0xf300000002087810 */ /* 0x001fe20007ffe0ff */
[----:B------:R0:W2:Y:S03]  /*05e0*/  MUFU.RSQ R3, R2 ;  /* 0x0000000200037308 */ /* 0x0000a60000001400 */
[----:B------:R-:W-:-:S13]  /*05f0*/  ISETP.GT.U32.AND P0, PT, R8, 0x727fffff, PT ;  /* 0x727fffff0800780c */ /* 0x000fda0003f04070 */
[----:B0-----:R-:W-:Y:S05]  /*0600*/  @!P0 BRA `(.L_x_96) ;  /* 0x0000000000188947 */ /* 0x001fea0003800000 */
[----:B------:R-:W-:Y:S01]  /*0610*/  BSSY.RECONVERGENT B1, `(.L_x_97) ;  /* 0x0000003000017945 */ /* 0x000fe20003800200 */
[----:B------:R-:W-:-:S07]  /*0620*/  MOV R22, 0x640 ;  /* 0x0000064000167802 */ /* 0x000fce0000000f00 */
[----:B-12---:R-:W-:Y:S05]  /*0630*/  CALL.REL.NOINC `($__internal_2_$__cuda_sm20_sqrt_rn_f32_slowpath) ;  /* 0x0000000000c87944 */ /* 0x006fea0003c00000 */
[----:B------:R-:W-:Y:S05]  /*0640*/  BSYNC.RECONVERGENT B1 ;  /* 0x0000000000017941 */ /* 0x000fea0003800200 */
.L_x_97:
[----:B------:R-:W-:Y:S01]  /*0650*/  IMAD.MOV.U32 R3, RZ, RZ, R2 ;  /* 0x000000ffff037224 */ /* 0x000fe200078e0002 */
[----:B------:R-:W-:Y:S06]  /*0660*/  BRA `(.L_x_98) ;  /* 0x0000000000107947 */ /* 0x000fec0003800000 */
.L_x_96:
[----:B--2---:R-:W-:Y:S01]  /*0670*/  FMUL.FTZ R9, R2, R3 ;  /* 0x0000000302097220 */ /* 0x004fe20000410000 */
[----:B------:R-:W-:-:S03]  /*0680*/  FMUL.FTZ R3, R3, 0.5 ;  /* 0x3f00000003037820 */ /* 0x000fc60000410000 */
[----:B------:R-:W-:-:S04]  /*0690*/  FFMA R2, -R9, R9, R2 ;  /* 0x0000000909027223 */ /* 0x000fc80000000102 */
[----:B------:R-:W-:-:S07]  /*06a0*/  FFMA R3, R2, R3, R9 ;  /* 0x0000000302037223 */ /* 0x000fce0000000009 */
.L_x_98:
[----:B------:R-:W-:-:S06]  /*06b0*/  IMAD R2, R15, 0x4, R18 ;  /* 0x000000040f027824 */ /* 0x000fcc00078e0212 */
[----:B------:R-:W0:Y:S02]  /*06c0*/  LDS R2, [R2] ;  /* 0x0000000002027984 */ /* 0x000e240000000800 */
        /* <DEDUP_REMOVED lines=8> */
.L_x_100:
[----:B------:R-:W-:Y:S05]  /*0750*/  BRA `(.L_x_101) ;  /* 0x0000000000107947 */ /* 0x000fea0003800000 */
.L_x_99:
[----:B--2---:R-:W-:Y:S01]  /*0760*/  FMUL.FTZ R11, R2, R9 ;  /* 0x00000009020b7220 */ /* 0x004fe20000410000 */
[----:B------:R-:W-:-:S03]  /*0770*/  FMUL.FTZ R9, R9, 0.5 ;  /* 0x3f00000009097820 */ /* 0x000fc60000410000 */
[----:B------:R-:W-:-:S04]  /*0780*/  FFMA R2, -R11, R11, R2 ;  /* 0x0000000b0b027223 */ /* 0x000fc80000000102 */
[----:B------:R-:W-:-:S07]  /*0790*/  FFMA R2, R2, R9, R11 ;  /* 0x0000000902027223 */ /* 0x000fce000000000b */
.L_x_101:
[----:B------:R-:W-:Y:S01]  /*07a0*/  FMUL R3, R2, R3 ;  /* 0x0000000302037220 */ /* 0x000fe20000400000 */
[----:B------:R-:W-:Y:S03]  /*07b0*/  BSSY.RECONVERGENT B1, `(.L_x_102) ;  /* 0x000000c000017945 */ /* 0x000fe60003800200 */
[----:B------:R-:W0:Y:S08]  /*07c0*/  MUFU.RCP R2, R3 ;  /* 0x0000000300027308 */ /* 0x000e300000001000 */
[----:B-1----:R-:W1:Y:S01]  /*07d0*/  FCHK P0, R0, R3 ;  /* 0x0000000300007302 */ /* 0x002e620000000000 */
[----:B0-----:R-:W-:-:S04]  /*07e0*/  FFMA R9, -R3, R2, 1 ;  /* 0x3f80000003097423 */ /* 0x001fc80000000102 */
[----:B------:R-:W-:-:S04]  /*07f0*/  FFMA R9, R2, R9, R2 ;  /* 0x0000000902097223 */ /* 0x000fc80000000002 */
[----:B------:R-:W-:-:S04]  /*0800*/  FFMA R2, R0, R9, RZ ;  /* 0x0000000900027223 */ /* 0x000fc800000000ff */
[----:B------:R-:W-:-:S04]  /*0810*/  FFMA R8, -R3, R2, R0 ;  /* 0x0000000203087223 */ /* 0x000fc80000000100 */
[----:B------:R-:W-:Y:S01]  /*0820*/  FFMA R11, R9, R8, R2 ;  /* 0x00000008090b7223 */ /* 0x000fe20000000002 */
[----:B-1----:R-:W-:Y:S06]  /*0830*/  @!P0 BRA `(.L_x_103) ;  /* 0x00000000000c8947 */ /* 0x002fec0003800000 */
[----:B------:R-:W-:-:S07]  /*0840*/  MOV R2, 0x860 ;  /* 0x0000086000027802 */ /* 0x000fce0000000f00 */
[----:B------:R-:W-:Y:S05]  /*0850*/  CALL.REL.NOINC `($__internal_3_$__cuda_sm3x_div_rn_noftz_f32_slowpath) ;  /* 0x00000000009c7944 */ /* 0x000fea0003c00000 */
[----:B------:R-:W-:-:S07]  /*0860*/  IMAD.MOV.U32 R11, RZ, RZ, R0 ;  /* 0x000000ffff0b7224 */ /* 0x000fce00078e0000 */
.L_x_103:
[----:B------:R-:W-:Y:S05]  /*0870*/  BSYNC.RECONVERGENT B1 ;  /* 0x0000000000017941 */ /* 0x000fea0003800200 */
.L_x_102:
        /* <DEDUP_REMOVED lines=8> */
.L_x_95:
[----:B------:R-:W-:Y:S05]  /*0900*/  BSYNC.RECONVERGENT B0 ;  /* 0x0000000000007941 */ /* 0x000fea0003800200 */
.L_x_94:
[----:B------:R-:W2:Y:S01]  /*0910*/  LDCU UR5, c[0x0][0x398] ;  /* 0x00007300ff0577ac */ /* 0x000ea20008000800 */
[----:B------:R-:W-:-:S04]  /*0920*/  UIADD3 UR4, UPT, UPT, UR4, 0x1, URZ ;  /* 0x0000000104047890 */ /* 0x000fc8000fffe0ff */
[----:B--2---:R-:W-:-:S09]  /*0930*/  UISETP.NE.AND UP0, UPT, UR4, UR5, UPT ;  /* 0x000000050400728c */ /* 0x004fd2000bf05270 */
[----:B------:R-:W-:Y:S05]  /*0940*/  BRA.U UP0, `(.L_x_104) ;  /* 0xfffffff900107547 */ /* 0x000fea000b83ffff */
[----:B------:R-:W-:Y:S05]  /*0950*/  EXIT ;  /* 0x000000000000794d */ /* 0x000fea0003800000 */
        .weak           $__internal_2_$__cuda_sm20_sqrt_rn_f32_slowpath
        .type           $__internal_2_$__cuda_sm20_sqrt_rn_f32_slowpath,@function
        .size           $__internal_2_$__cuda_sm20_sqrt_rn_f32_slowpath,($__internal_3_$__cuda_sm3x_div_rn_noftz_f32_slowpath - $__internal_2_$__cuda_sm20_sqrt_rn_f32_slowpath)
$__internal_2_$__cuda_sm20_sqrt_rn_f32_slowpath:
        /* <DEDUP_REMOVED lines=19> */
.L_x_105:
[----:B------:R-:W-:Y:S01]  /*0a90*/  IMAD.MOV.U32 R2, RZ, RZ, R8 ;  /* 0x000000ffff027224 */ /* 0x000fe200078e0008 */
[----:B------:R-:W-:Y:S01]  /*0aa0*/  MOV R8, R22 ;  /* 0x0000001600087202 */ /* 0x000fe20000000f00 */
[----:B------:R-:W-:-:S04]  /*0ab0*/  IMAD.MOV.U32 R9, RZ, RZ, 0x0 ;  /* 0x00000000ff097424 */ /* 0x000fc800078e00ff */
[----:B------:R-:W-:Y:S05]  /*0ac0*/  RET.REL.NODEC R8 `(_Z22padded_cdist2_innerforPKfiS0_iiiPfPi) ;  /* 0xfffffff4084c7950 */ /* 0x000fea0003c3ffff */
        .weak           $__internal_3_$__cuda_sm3x_div_rn_noftz_f32_slowpath
        .type           $__internal_3_$__cuda_sm3x_div_rn_noftz_f32_slowpath,@function
        .size           $__internal_3_$__cuda_sm3x_div_rn_noftz_f32_slowpath,(.L_x_140 - $__internal_3_$__cuda_sm3x_div_rn_noftz_f32_slowpath)
$__internal_3_$__cuda_sm3x_div_rn_noftz_f32_slowpath:
        /* <DEDUP_REMOVED lines=36> */
.L_x_107:
[----:B------:R-:W-:Y:S01]  /*0d10*/  LEA R0, R8, 0xc0800000, 0x17 ;  /* 0xc080000008007811 */ /* 0x000fe200078eb8ff */
[----:B------:R-:W-:Y:S04]  /*0d20*/  BSSY.RECONVERGENT B3, `(.L_x_112) ;  /* 0x0000036000037945 */ /* 0x000fe80003800200 */
[----:B------:R-:W-:Y:S01]  /*0d30*/  IMAD.IADD R22, R21, 0x1, -R0 ;  /* 0x0000000115167824 */ /* 0x000fe200078e0a00 */
[----:B------:R-:W-:-:S03]  /*0d40*/  IADD3 R21, PT, PT, R11, -0x7f, RZ ;  /* 0xffffff810b157810 */ /* 0x000fc60007ffe0ff */
[----:B------:R0:W1:Y:S01]  /*0d50*/  MUFU.RCP R3, R22 ;  /* 0x0000001600037308 */ /* 0x0000620000001000 */
[----:B------:R-:W-:Y:S01]  /*0d60*/  FADD.FTZ R23, -R22, -RZ ;  /* 0x800000ff16177221 */ /* 0x000fe20000010100 */
[C---:B------:R-:W-:Y:S01]  /*0d70*/  IMAD R0, R21.reuse, -0x800000, R10 ;  /* 0xff80000015007824 */ /* 0x040fe200078e020a */
[----:B0-----:R-:W-:-:S05]  /*0d80*/  IADD3 R22, PT, PT, R21, 0x7f, -R8 ;  /* 0x0000007f15167810 */ /* 0x001fca0007ffe808 */
[----:B------:R-:W-:Y:S02]  /*0d90*/  IMAD.IADD R9, R22, 0x1, R9 ;  /* 0x0000000116097824 */ /* 0x000fe400078e0209 */
[----:B-1----:R-:W-:-:S04]  /*0da0*/  FFMA R24, R3, R23, 1 ;  /* 0x3f80000003187423 */ /* 0x002fc80000000017 */
[----:B------:R-:W-:-:S04]  /*0db0*/  FFMA R3, R3, R24, R3 ;  /* 0x0000001803037223 */ /* 0x000fc80000000003 */
[----:B------:R-:W-:-:S04]  /*0dc0*/  FFMA R10, R0, R3, RZ ;  /* 0x00000003000a7223 */ /* 0x000fc800000000ff */
[----:B------:R-:W-:-:S04]  /*0dd0*/  FFMA R11, R23, R10, R0 ;  /* 0x0000000a170b7223 */ /* 0x000fc80000000000 */
[----:B------:R-:W-:-:S04]  /*0de0*/  FFMA R10, R3, R11, R10 ;  /* 0x0000000b030a7223 */ /* 0x000fc8000000000a */
[----:B------:R-:W-:-:S04]  /*0df0*/  FFMA R11, R23, R10, R0 ;  /* 0x0000000a170b7223 */ /* 0x000fc80000000000 */
        /* <DEDUP_REMOVED lines=15> */
[C---:B------:R-:W-:Y:S02]  /*0ef0*/  ISETP.NE.AND P2, PT, R21.reuse, RZ, PT ;  /* 0x000000ff1500720c */ /* 0x040fe40003f45270 */
[----:B------:R-:W-:Y:S02]  /*0f00*/  ISETP.NE.AND P1, PT, R21, RZ, PT ;  /* 0x000000ff1500720c */ /* 0x000fe40003f25270 */
[----:B------:R-:W-:Y:S01]  /*0f10*/  LOP3.LUT R9, R8, 0x7fffff, RZ, 0xc0, !PT ;  /* 0x007fffff08097812 */ /* 0x000fe200078ec0ff */
[CCC-:B------:R-:W-:Y:S01]  /*0f20*/  FFMA.RP R8, R3.reuse, R11.reuse, R10.reuse ;  /* 0x0000000b03087223 */ /* 0x1c0fe2000000800a */
[----:B------:R-:W-:Y:S01]  /*0f30*/  FFMA.RM R3, R3, R11, R10 ;  /* 0x0000000b03037223 */ /* 0x000fe2000000400a */
[----:B------:R-:W-:Y:S01]  /*0f40*/  IADD3 R10, PT, PT, R21, 0x20, RZ ;  /* 0x00000020150a7810 */ /* 0x000fe20007ffe0ff */
        /* <DEDUP_REMOVED lines=15> */
.L_x_114:
[----:B------:R-:W-:-:S04]  /*1040*/  LOP3.LUT R0, R0, 0x80000000, RZ, 0xc0, !PT ;  /* 0x8000000000007812 */ /* 0x000fc800078ec0ff */
[----:B------:R-:W-:Y:S01]  /*1050*/  LOP3.LUT R0, R0, 0x7f800000, RZ, 0xfc, !PT ;  /* 0x7f80000000007812 */ /* 0x000fe200078efcff */
[----:B------:R-:W-:Y:S06]  /*1060*/  BRA `(.L_x_115) ;  /* 0x0000000000047947 */ /* 0x000fec0003800000 */
.L_x_113:
[----:B------:R-:W-:-:S07]  /*1070*/  IMAD R0, R9, 0x800000, R0 ;  /* 0x0080000009007824 */ /* 0x000fce00078e0200 */
.L_x_115:
[----:B------:R-:W-:Y:S05]  /*1080*/  BSYNC.RECONVERGENT B3 ;  /* 0x0000000000037941 */ /* 0x000fea0003800200 */
.L_x_112:
[----:B------:R-:W-:Y:S05]  /*1090*/  BRA `(.L_x_116) ;  /* 0x0000000000207947 */ /* 0x000fea0003800000 */
.L_x_111:
[----:B------:R-:W-:-:S04]  /*10a0*/  LOP3.LUT R0, R21, 0x80000000, R10, 0x48, !PT ;  /* 0x8000000015007812 */ /* 0x000fc800078e480a */
[----:B------:R-:W-:Y:S01]  /*10b0*/  LOP3.LUT R0, R0, 0x7f800000, RZ, 0xfc, !PT ;  /* 0x7f80000000007812 */ /* 0x000fe200078efcff */
[----:B------:R-:W-:Y:S06]  /*10c0*/  BRA `(.L_x_116) ;  /* 0x0000000000147947 */ /* 0x000fec0003800000 */
.L_x_110:
[----:B------:R-:W-:Y:S01]  /*10d0*/  LOP3.LUT R0, R21, 0x80000000, R10, 0x48, !PT ;  /* 0x8000000015007812 */ /* 0x000fe200078e480a */
[----:B------:R-:W-:Y:S06]  /*10e0*/  BRA `(.L_x_116) ;  /* 0x00000000000c7947 */ /* 0x000fec0003800000 */
.L_x_109:
[----:B------:R-:W0:Y:S01]  /*10f0*/  MUFU.RSQ R0, -QNAN ;  /* 0xffc0000000007908 */ /* 0x000e220000001400 */
[----:B------:R-:W-:Y:S05]  /*1100*/  BRA `(.L_x_116) ;  /* 0x0000000000047947 */ /* 0x000fea0003800000 */
.L_x_108:
[----:B------:R-:W-:-:S07]  /*1110*/  FADD.FTZ R0, R0, R3 ;  /* 0x0000000300007221 */ /* 0x000fce0000010000 */
.L_x_116:
[----:B------:R-:W-:Y:S05]  /*1120*/  BSYNC.RECONVERGENT B2 ;  /* 0x0000000000027941 */ /* 0x000fea0003800200 */
.L_x_106:
[----:B------:R-:W-:-:S04]  /*1130*/  HFMA2 R3, -RZ, RZ, 0, 0 ;  /* 0x00000000ff037431 */ /* 0x000fc800000001ff */
[----:B0-----:R-:W-:Y:S05]  /*1140*/  RET.REL.NODEC R2 `(_Z22padded_cdist2_innerforPKfiS0_iiiPfPi) ;  /* 0xffffffec02ac7950 */ /* 0x001fea0003c3ffff */
.L_x_117:
        /* <DEDUP_REMOVED lines=11> */
.L_x_140:


//--------------------- .text._Z12padded_cdistPKfiS0_iiiiPfPi --------------------------
	.section	.text._Z12padded_cdistPKfiS0_iiiiPfPi,"ax",@progbits
	.align	128
        .global         _Z12padded_cdistPKfiS0_iiiiPfPi
        .type           _Z12padded_cdistPKfiS0_iiiiPfPi,@function
        .size           _Z12padded_cdistPKfiS0_iiiiPfPi,(.L_x_142 - _Z12padded_cdistPKfiS0_iiiiPfPi)
        .other          _Z12padded_cdistPKfiS0_iiiiPfPi,@"STO_CUDA_ENTRY STV_DEFAULT"
_Z12padded_cdistPKfiS0_iiiiPfPi:
.text._Z12padded_cdistPKfiS0_iiiiPfPi:
[----:B------:R-:W-:Y:S01]  /*0000*/  LDC R1, c[0x0][0x37c] ;  /* 0x0000df00ff017b82 */ /* 0x000fe20000000800 */
[----:B------:R-:W0:Y:S01]  /*0010*/  S2R R0, SR_TID.X ;  /* 0x0000000000007919 */ /* 0x000e220000002100 */
[----:B------:R-:W0:Y:S06]  /*0020*/  LDCU.64 UR4, c[0x0][0x398] ;  /* 0x00007300ff0477ac */ /* 0x000e2c0008000a00 */
[----:B------:R-:W1:Y:S01]  /*0030*/  LDC R3, c[0x0][0x360] ;  /* 0x0000d800ff037b82 */ /* 0x000e620000000800 */
[----:B------:R-:W2:Y:S07]  /*0040*/  LDCU.64 UR6, c[0x0][0x358] ;  /* 0x00006b00ff0677ac */ /* 0x000eae0008000a00 */
[----:B------:R-:W3:Y:S08]  /*0050*/  LDC R9, c[0x0][0x3a4] ;  /* 0x0000e900ff097b82 */ /* 0x000ef00000000800 */
[----:B------:R-:W4:Y:S01]  /*0060*/  LDC.64 R4, c[0x0][0x390] ;  /* 0x0000e400ff047b82 */ /* 0x000f220000000a00 */
[C---:B0-----:R-:W-:Y:S01]  /*0070*/  ISETP.GE.U32.AND P0, PT, R0.reuse, UR5, PT ;  /* 0x0000000500007c0c */ /* 0x041fe2000bf06070 */
[----:B---3--:R-:W-:-:S04]  /*0080*/  IMAD R13, R0, UR4, R9 ;  /* 0x00000004000d7c24 */ /* 0x008fc8000f8e0209 */
[----:B----4-:R-:W-:-:S08]  /*0090*/  IMAD.WIDE.U32 R12, R13, 0x4, R4 ;  /* 0x000000040d0c7825 */ /* 0x010fd000078e0004 */
[----:B------:R-:W0:Y:S01]  /*00a0*/  @!P0 S2R R11, SR_CTAID.X ;  /* 0x00000000000b8919 */ /* 0x000e220000002500 */
[----:B------:R-:W0:Y:S01]  /*00b0*/  @!P0 LDC R2, c[0x0][0x388] ;  /* 0x0000e200ff028b82 */ /* 0x000e220000000800 */
[----:B------:R-:W3:Y:S07]  /*00c0*/  @!P0 S2R R17, SR_CTAID.X ;  /* 0x0000000000118919 */ /* 0x000eee0000002500 */
[----:B------:R-:W3:Y:S08]  /*00d0*/  @!P0 LDC R8, c[0x0][0x388] ;  /* 0x0000e200ff088b82 */ /* 0x000ef00000000800 */
[----:B------:R-:W4:Y:S08]  /*00e0*/  @!P0 LDC.64 R14, c[0x0][0x380] ;  /* 0x0000e000ff0e8b82 */ /* 0x000f300000000a00 */
[----:B------:R-:W5:Y:S01]  /*00f0*/  @!P0 LDC.64 R6, c[0x0][0x380] ;  /* 0x0000e000ff068b82 */ /* 0x000f620000000a00 */
[----:B0-----:R-:W-:-:S02]  /*0100*/  @!P0 IMAD R11, R0, R2, R11 ;  /* 0x00000002000b8224 */ /* 0x001fc400078e020b */
[C---:B-1----:R-:W-:Y:S02]  /*0110*/  IMAD.IADD R2, R0.reuse, 0x1, R3 ;  /* 0x0000000100027824 */ /* 0x042fe400078e0203 */
[----:B---3--:R-:W-:Y:S02]  /*0120*/  @!P0 IMAD R17, R0, R8, R17 ;  /* 0x0000000800118224 */ /* 0x008fe400078e0211 */
[----:B--2---:R-:W2:Y:S01]  /*0130*/  @!P0 LDG.E R8, desc[UR6][R12.64] ;  /* 0x000000060c088981 */ /* 0x004ea2000c1e1900 */
[----:B------:R-:W-:Y:S01]  /*0140*/  ISETP.GE.U32.AND P1, PT, R2, UR5, PT ;  /* 0x0000000502007c0c */ /* 0x000fe2000bf26070 */
[----:B----4-:R-:W-:-:S04]  /*0150*/  @!P0 IMAD.WIDE.U32 R14, R11, 0x4, R14 ;  /* 0x000000040b0e8825 */ /* 0x010fc800078e000e */
[----:B-----5:R-:W-:Y:S02]  /*0160*/  @!P0 IMAD.WIDE.U32 R16, R17, 0x4, R6 ;  /* 0x0000000411108825 */ /* 0x020fe400078e0006 */
[----:B------:R-:W3:Y:S06]  /*0170*/  @!P0 LDG.E R6, desc[UR6][R14.64] ;  /* 0x000000060e068981 */ /* 0x000eec000c1e1900 */
[----:B------:R-:W0:Y:S01]  /*0180*/  @!P1 LDC R18, c[0x0][0x388] ;  /* 0x0000e200ff129b82 */ /* 0x000e220000000800 */
[----:B------:R-:W3:Y:S04]  /*0190*/  @!P0 LDG.E R7, desc[UR6][R12.64] ;  /* 0x000000060c078981 */ /* 0x000ee8000c1e1900 */
[----:B------:R1:W4:Y:S03]  /*01a0*/  @!P0 LDG.E R17, desc[UR6][R16.64] ;  /* 0x0000000610118981 */ /* 0x000326000c1e1900 */
[----:B------:R-:W5:Y:S01]  /*01b0*/  @!P1 LDC.64 R10, c[0x0][0x380] ;  /* 0x0000e000ff0a9b82 */ /* 0x000f620000000a00 */
[----:B------:R-:W0:Y:S01]  /*01c0*/  @!P1 S2R R21, SR_CTAID.X ;  /* 0x0000000000159919 */ /* 0x000e220000002500 */
[----:B------:R-:W-:-:S04]  /*01d0*/  @!P1 IMAD R19, R2, UR4, R9 ;  /* 0x0000000402139c24 */ /* 0x000fc8000f8e0209 */
[----:B------:R-:W-:Y:S02]  /*01e0*/  @!P1 IMAD.WIDE.U32 R4, R19, 0x4, R4 ;  /* 0x0000000413049825 */ /* 0x000fe400078e0004 */
[----:B------:R-:W5:Y:S03]  /*01f0*/  S2UR UR5, SR_CgaCtaId ;  /* 0x00000000000579c3 */ /* 0x000f660000008800 */
[----:B------:R5:W4:Y:S05]  /*0200*/  @!P1 LDG.E R15, desc[UR6][R4.64] ;  /* 0x00000006040f9981 */ /* 0x000b2a000c1e1900 */
[----:B-1----:R-:W1:Y:S01]  /*0210*/  LDC R16, c[0x0][0x3a0] ;  /* 0x0000e800ff107b82 */ /* 0x002e620000000800 */
[----:B0-----:R-:W-:-:S04]  /*0220*/  @!P1 IMAD R9, R2, R18, R21 ;  /* 0x0000001202099224 */ /* 0x001fc800078e0215 */
[----:B-----5:R-:W-:-:S06]  /*0230*/  @!P1 IMAD.WIDE.U32 R10, R9, 0x4, R10 ;  /* 0x00000004090a9825 */ /* 0x020fcc00078e000a */
[----:B------:R-:W5:Y:S01]  /*0240*/  @!P1 LDG.E R10, desc[UR6][R10.64] ;  /* 0x000000060a0a9981 */ /* 0x000f62000c1e1900 */
[----:B------:R-:W-:Y:S02]  /*0250*/  UMOV UR4, 0x400 ;  /* 0x0000040000047882 */ /* 0x000fe40000000000 */
[----:B------:R-:W-:Y:S01]  /*0260*/  ULEA UR4, UR5, UR4, 0x18 ;  /* 0x0000000405047291 */ /* 0x000fe2000f8ec0ff */
[----:B------:R-:W-:-:S05]  /*0270*/  HFMA2 R14, -RZ, RZ, 0, 0 ;  /* 0x00000000ff0e7431 */ /* 0x000fca00000001ff */
[----:B------:R-:W-:Y:S01]  /*0280*/  LEA R2, R0, UR4, 0x2 ;  /* 0x0000000400027c11 */ /* 0x000fe2000f8e10ff */
[----:B------:R-:W-:-:S04]  /*0290*/  IMAD.MOV.U32 R9, RZ, RZ, RZ ;  /* 0x000000ffff097224 */ /* 0x000fc800078e00ff */
[----:B-1----:R-:W-:Y:S02]  /*02a0*/  IMAD R13, R16, 0x4, R2 ;  /* 0x00000004100d7824 */ /* 0x002fe400078e0202 */
[----:B------:R-:W-:-:S03]  /*02b0*/  IMAD.MOV.U32 R12, RZ, RZ, RZ ;  /* 0x000000ffff0c7224 */ /* 0x000fc600078e00ff */
[----:B------:R-:W-:Y:S01]  /*02c0*/  LEA R5, R16, R13, 0x2 ;  /* 0x0000000d10057211 */ /* 0x000fe200078e10ff */
[----:B--2---:R-:W-:Y:S01]  /*02d0*/  @!P0 FMUL R14, R8, R8 ;  /* 0x00000008080e8220 */ /* 0x004fe20000400000 */
[----:B---3--:R-:W-:Y:S01]  /*02e0*/  @!P0 FMUL R9, R6, R7 ;  /* 0x0000000706098220 */ /* 0x008fe20000400000 */
[----:B----4-:R-:W-:-:S04]  /*02f0*/  @!P0 FMUL R12, R17, R17 ;  /* 0x00000011110c8220 */ /* 0x010fc80000400000 */
[----:B------:R-:W-:Y:S04]  /*0300*/  STS [R2], R9 ;  /* 0x0000000902007388 */ /* 0x000fe80000000800 */
        /* <DEDUP_REMOVED lines=14> */
[----:B0-----:R-:W-:Y:S02]  /*03f0*/  IMAD R4, R3, 0x4, R2 ;  /* 0x0000000403047824 */ /* 0x001fe400078e0202 */
[----:B------:R-:W-:-:S03]  /*0400*/  IMAD.MOV.U32 R6, RZ, RZ, R3 ;  /* 0x000000ffff067224 */ /* 0x000fc600078e0003 */
[----:B------:R-:W-:-:S07]  /*0410*/  LEA R5, R3, R4, 0x2 ;  /* 0x0000000403057211 */ /* 0x000fce00078e10ff */
.L_x_121:
[----:B------:R-:W-:Y:S01]  /*0420*/  SHF.R.U32.HI R13, RZ, 0x1, R6 ;  /* 0x00000001ff0d7819 */ /* 0x000fe20000011606 */
[----:B------:R-:W-:Y:S03]  /*0430*/  BSSY.RECONVERGENT B0, `(.L_x_119) ;  /* 0x0000012000007945 */ /* 0x000fe60003800200 */
[----:B------:R-:W-:-:S13]  /*0440*/  ISETP.GE.U32.AND P0, PT, R0, R13, PT ;  /* 0x0000000d0000720c */ /* 0x000fda0003f06070 */
[----:B0-----:R-:W-:Y:S05]  /*0450*/  @P0 BRA `(.L_x_120) ;  /* 0x00000000003c0947 */ /* 0x001fea0003800000 */
[----:B------:R-:W-:Y:S01]  /*0460*/  IMAD R8, R13, 0x4, R2 ;  /* 0x000000040d087824 */ /* 0x000fe200078e0202 */
[----:B------:R-:W-:Y:S04]  /*0470*/  LDS R10, [R2] ;  /* 0x00000000020a7984 */ /* 0x000fe80000000800 */
[----:B------:R-:W0:Y:S02]  /*0480*/  LDS R7, [R8] ;  /* 0x0000000008077984 */ /* 0x000e240000000800 */
[----:B0-----:R-:W-:Y:S01]  /*0490*/  FADD R7, R7, R10 ;  /* 0x0000000a07077221 */ /* 0x001fe20000000000 */
[----:B------:R-:W-:-:S04]  /*04a0*/  IMAD R10, R3, 0x4, R8 ;  /* 0x00000004030a7824 */ /* 0x000fc800078e0208 */
[----:B------:R-:W-:Y:S01]  /*04b0*/  STS [R2], R7 ;  /* 0x0000000702007388 */ /* 0x000fe20000000800 */
[----:B------:R-:W-:-:S03]  /*04c0*/  LEA R11, R3, R10, 0x2 ;  /* 0x0000000a030b7211 */ /* 0x000fc600078e10ff */
[----:B------:R-:W-:Y:S04]  /*04d0*/  LDS R9, [R10] ;  /* 0x000000000a097984 */ /* 0x000fe80000000800 */
[----:B------:R-:W0:Y:S02]  /*04e0*/  LDS R12, [R4] ;  /* 0x00000000040c7984 */ /* 0x000e240000000800 */
[----:B0-----:R-:W-:-:S05]  /*04f0*/  FADD R9, R9, R12 ;  /* 0x0000000c09097221 */ /* 0x001fca0000000000 */
[----:B------:R-:W-:Y:S04]  /*0500*/  STS [R4], R9 ;  /* 0x0000000904007388 */ /* 0x000fe80000000800 */
[----:B------:R-:W-:Y:S04]  /*0510*/  LDS R11, [R11] ;  /* 0x000000000b0b7984 */ /* 0x000fe80000000800 */
[----:B------:R-:W0:Y:S02]  /*0520*/  LDS R12, [R5] ;  /* 0x00000000050c7984 */ /* 0x000e240000000800 */
[----:B0-----:R-:W-:-:S05]  /*0530*/  FADD R12, R11, R12 ;  /* 0x0000000c0b0c7221 */ /* 0x001fca0000000000 */
[----:B------:R0:W-:Y:S02]  /*0540*/  STS [R5], R12 ;  /* 0x0000000c05007388 */ /* 0x0001e40000000800 */
.L_x_120:
[----:B------:R-:W-:Y:S05]  /*0550*/  BSYNC.RECONVERGENT B0 ;  /* 0x0000000000007941 */ /* 0x000fea0003800200 */
.L_x_119:
[----:B------:R-:W-:Y:S01]  /*0560*/  BAR.SYNC.DEFER_BLOCKING 0x0 ;  /* 0x0000000000007b1d */ /* 0x000fe20000010000 */
[----:B------:R-:W-:Y:S01]  /*0570*/  ISETP.GT.U32.AND P0, PT, R6, 0x3, PT ;  /* 0x000000030600780c */ /* 0x000fe20003f04070 */
[----:B------:R-:W-:-:S12]  /*0580*/  IMAD.MOV.U32 R6, RZ, RZ, R13 ;  /* 0x000000ffff067224 */ /* 0x000fd800078e000d */
[----:B------:R-:W-:Y:S05]  /*0590*/  @P0 BRA `(.L_x_121) ;  /* 0xfffffffc00a00947 */ /* 0x000fea000383ffff */
.L_x_118:
[----:B------:R-:W-:-:S13]  /*05a0*/  ISETP.NE.AND P0, PT, R0, RZ, PT ;  /* 0x000000ff0000720c */ /* 0x000fda0003f05270 */
[----:B------:R-:W-:Y:S05]  /*05b0*/  @P0 EXIT ;  /* 0x000000000000094d */ /* 0x000fea0003800000 */
[----:B0-----:R-:W0:Y:S01]  /*05c0*/  S2R R5, SR_CgaCtaId ;  /* 0x0000000000057919 */ /* 0x001e220000008800 */
[----:B------:R-:W-:-:S04]  /*05d0*/  MOV R0, 0x400 ;  /* 0x0000040000007802 */ /* 0x000fc80000000f00 */
[----:B0-----:R-:W-:-:S05]  /*05e0*/  LEA R0, R5, R0, 0x18 ;  /* 0x0000000005007211 */ /* 0x001fca00078ec0ff */
[----:B------:R-:W-:Y:S02]  /*05f0*/  IMAD R6, R3, 0x4, R0 ;  /* 0x0000000403067824 */ /* 0x000fe400078e0200 */
[----:B------:R-:W-:Y:S04]  /*0600*/  LDS R0, [R0] ;  /* 0x0000000000007984 */ /* 0x000fe80000000800 */
[----:B------:R-:W0:Y:S02]  /*0610*/  LDS R2, [R6] ;  /* 0x0000000006027984 */ /* 0x000e240000000800 */
[----:B0-----:R-:W-:Y:S01]  /*0620*/  IADD3 R4, PT, PT, R2, -0xd000000, RZ ;  /* 0xf300000002047810 */ /* 0x001fe20007ffe0ff */
[----:B------:R0:W1:Y:S03]  /*0630*/  MUFU.RSQ R5, R2 ;  /* 0x0000000200057308 */ /* 0x0000660000001400 */
[----:B------:R-:W-:-:S13]  /*0640*/  ISETP.GT.U32.AND P0, PT, R4, 0x727fffff, PT ;  /* 0x727fffff0400780c */ /* 0x000fda0003f04070 */
[----:B0-----:R-:W-:Y:S05]  /*0650*/  @!P0 BRA `(.L_x_122) ;  /* 0x0000000000108947 */ /* 0x001fea0003800000 */
[----:B------:R-:W-:-:S07]  /*0660*/  MOV R8, 0x680 ;  /* 0x0000068000087802 */ /* 0x000fce0000000f00 */
[----:B-1----:R-:W-:Y:S05]  /*0670*/  CALL.REL.NOINC `($__internal_4_$__cuda_sm20_sqrt_rn_f32_slowpath) ;  /* 0x0000000000a87944 */ /* 0x002fea0003c00000 */
[----:B------:R-:W-:Y:S01]  /*0680*/  IMAD.MOV.U32 R7, RZ, RZ, R2 ;  /* 0x000000ffff077224 */ /* 0x000fe200078e0002 */
[----:B------:R-:W-:Y:S06]  /*0690*/  BRA `(.L_x_123) ;  /* 0x0000000000107947 */ /* 0x000fec0003800000 */
.L_x_122:
[----:B-1----:R-:W-:Y:S01]  /*06a0*/  FMUL.FTZ R7, R2, R5 ;  /* 0x0000000502077220 */ /* 0x002fe20000410000 */
[----:B------:R-:W-:-:S03]  /*06b0*/  FMUL.FTZ R5, R5, 0.5 ;  /* 0x3f00000005057820 */ /* 0x000fc60000410000 */
[----:B------:R-:W-:-:S04]  /*06c0*/  FFMA R2, -R7, R7, R2 ;  /* 0x0000000707027223 */ /* 0x000fc80000000102 */
[----:B------:R-:W-:-:S07]  /*06d0*/  FFMA R7, R2, R5, R7 ;  /* 0x0000000502077223 */ /* 0x000fce0000000007 */
.L_x_123:
[----:B------:R-:W-:-:S05]  /*06e0*/  IMAD R3, R3, 0x4, R6 ;  /* 0x0000000403037824 */ /* 0x000fca00078e0206 */
[----:B------:R-:W0:Y:S02]  /*06f0*/  LDS R2, [R3] ;  /* 0x0000000003027984 */ /* 0x000e240000000800 */
[----:B0-----:R-:W-:Y:S01]  /*0700*/  IADD3 R4, PT, PT, R2, -0xd000000, RZ ;  /* 0xf300000002047810 */ /* 0x001fe20007ffe0ff */
[----:B------:R0:W1:Y:S03]  /*0710*/  MUFU.RSQ R5, R2 ;  /* 0x0000000200057308 */ /* 0x0000660000001400 */
[----:B------:R-:W-:-:S13]  /*0720*/  ISETP.GT.U32.AND P0, PT, R4, 0x727fffff, PT ;  /* 0x727fffff0400780c */ /* 0x000fda0003f04070 */
[----:B0-----:R-:W-:Y:S05]  /*0730*/  @!P0 BRA `(.L_x_124) ;  /* 0x00000000000c8947 */ /* 0x001fea0003800000 */
[----:B------:R-:W-:-:S07]  /*0740*/  MOV R8, 0x760 ;  /* 0x0000076000087802 */ /* 0x000fce0000000f00 */
[----:B-1----:R-:W-:Y:S05]  /*0750*/  CALL.REL.NOINC `($__internal_4_$__cuda_sm20_sqrt_rn_f32_slowpath) ;  /* 0x0000000000707944 */ /* 0x002fea0003c00000 */
[----:B------:R-:W-:Y:S05]  /*0760*/  BRA `(.L_x_125) ;  /* 0x0000000000107947 */ /* 0x000fea0003800000 */
.L_x_124:
[----:B-1----:R-:W-:Y:S01]  /*0770*/  FMUL.FTZ R3, R2, R5 ;  /* 0x0000000502037220 */ /* 0x002fe20000410000 */
[----:B------:R-:W-:-:S03]  /*0780*/  FMUL.FTZ R5, R5, 0.5 ;  /* 0x3f00000005057820 */ /* 0x000fc60000410000 */
[----:B------:R-:W-:-:S04]  /*0790*/  FFMA R2, -R3, R3, R2 ;  /* 0x0000000303027223 */ /* 0x000fc80000000102 */
[----:B------:R-:W-:-:S07]  /*07a0*/  FFMA R2, R2, R5, R3 ;  /* 0x0000000502027223 */ /* 0x000fce0000000003 */
.L_x_125:
[----:B------:R-:W-:-:S04]  /*07b0*/  FMUL R9, R2, R7 ;  /* 0x0000000702097220 */ /* 0x000fc80000400000 */
[----:B------:R-:W0:Y:S08]  /*07c0*/  MUFU.RCP R2, R9 ;  /* 0x0000000900027308 */ /* 0x000e300000001000 */
[----:B------:R-:W1:Y:S01]  /*07d0*/  FCHK P0, R0, R9 ;  /* 0x0000000900007302 */ /* 0x000e620000000000 */
[----:B0-----:R-:W-:-:S04]  /*07e0*/  FFMA R3, -R9, R2, 1 ;  /* 0x3f80000009037423 */ /* 0x001fc80000000102 */
[----:B------:R-:W-:-:S04]  /*07f0*/  FFMA R3, R2, R3, R2 ;  /* 0x0000000302037223 */ /* 0x000fc80000000002 */
[----:B------:R-:W-:-:S04]  /*0800*/  FFMA R2, R0, R3, RZ ;  /* 0x0000000300027223 */ /* 0x000fc800000000ff */
[----:B------:R-:W-:-:S04]  /*0810*/  FFMA R4, -R9, R2, R0 ;  /* 0x0000000209047223 */ /* 0x000fc80000000100 */
[----:B------:R-:W-:Y:S01]  /*0820*/  FFMA R7, R3, R4, R2 ;  /* 0x0000000403077223 */ /* 0x000fe20000000002 */
[----:B-1----:R-:W-:Y:S06]  /*0830*/  @!P0 BRA `(.L_x_126) ;  /* 0x00000000000c8947 */ /* 0x002fec0003800000 */
[----:B------:R-:W-:-:S07]  /*0840*/  MOV R2, 0x860 ;  /* 0x0000086000027802 */ /* 0x000fce0000000f00 */
[----:B------:R-:W-:Y:S05]  /*0850*/  CALL.REL.NOINC `($__internal_5_$__cuda_sm3x_div_rn_noftz_f32_slowpath) ;  /* 0x0000000000907944 */ /* 0x000fea0003c00000 */
[----:B------:R-:W-:-:S07]  /*0860*/  IMAD.MOV.U32 R7, RZ, RZ, R5 ;  /* 0x000000ffff077224 */ /* 0x000fce00078e0005 */
.L_x_126:
[----:B------:R-:W0:Y:S01]  /*0870*/  S2R R11, SR_CTAID.X ;  /* 0x00000000000b7919 */ /* 0x000e220000002500 */
[----:B------:R-:W0:Y:S01]  /*0880*/  LDC R0, c[0x0][0x3a4] ;  /* 0x0000e900ff007b82 */ /* 0x000e220000000800 */
[----:B------:R-:W0:Y:S07]  /*0890*/  LDCU UR4, c[0x0][0x398] ;  /* 0x00007300ff0477ac */ /* 0x000e2e0008000800 */
[----:B------:R-:W1:Y:S08]  /*08a0*/  LDC.64 R2, c[0x0][0x3a8] ;  /* 0x0000ea00ff027b82 */ /* 0x000e700000000a00 */
[----:B------:R-:W2:Y:S01]  /*08b0*/  LDC.64 R4, c[0x0][0x3b0] ;  /* 0x0000ec00ff047b82 */ /* 0x000ea20000000a00 */
[----:B0-----:R-:W-:-:S04]  /*08c0*/  IMAD R9, R11, UR4, R0 ;  /* 0x000000040b097c24 */ /* 0x001fc8000f8e0200 */
[----:B-1----:R-:W-:-:S04]  /*08d0*/  IMAD.WIDE.U32 R2, R9, 0x4, R2 ;  /* 0x0000000409027825 */ /* 0x002fc800078e0002 */
[----:B--2---:R-:W-:Y:S01]  /*08e0*/  IMAD.WIDE.U32 R4, R9, 0x4, R4 ;  /* 0x0000000409047825 */ /* 0x004fe200078e0004 */
[----:B------:R-:W-:Y:S04]  /*08f0*/  STG.E desc[UR6][R2.64], R7 ;  /* 0x0000000702007986 */ /* 0x000fe8000c101906 */
[----:B------:R-:W-:Y:S01]  /*0900*/  STG.E desc[UR6][R4.64], R11 ;  /* 0x0000000b04007986 */ /* 0x000fe2000c101906 */
[----:B------:R-:W-:Y:S05]  /*0910*/  EXIT ;  /* 0x000000000000794d */ /* 0x000fea0003800000 */
        .weak           $__internal_4_$__cuda_sm20_sqrt_rn_f32_slowpath
        .type           $__internal_4_$__cuda_sm20_sqrt_rn_f32_slowpath,@function
        .size           $__internal_4_$__cuda_sm20_sqrt_rn_f32_slowpath,($__internal_5_$__cuda_sm3x_div_rn_noftz_f32_slowpath - $__internal_4_$__cuda_sm20_sqrt_rn_f32_slowpath)
$__internal_4_$__cuda_sm20_sqrt_rn_f32_slowpath:
[----:B------:R-:W-:-:S13]  /*0920*/  LOP3.LUT P0, RZ, R2, 0x7fffffff, RZ, 0xc0, !PT ;  /* 0x7fffffff02ff7812 */ /* 0x000fda000780c0ff */
[----:B------:R-:W-:Y:S01]  /*0930*/  @!P0 MOV R4, R2 ;  /* 0x0000000200048202 */ /* 0x000fe20000000f00 */
[----:B------:R-:W-:Y:S06]  /*0940*/  @!P0 BRA `(.L_x_127) ;  /* 0x0000000000448947 */ /* 0x000fec0003800000 */
[----:B------:R-:W-:-:S13]  /*0950*/  FSETP.GEU.FTZ.AND P0, PT, R2, RZ, PT ;  /* 0x000000ff0200720b */ /* 0x000fda0003f1e000 */
[----:B------:R-:W-:Y:S01]  /*0960*/  @!P0 IMAD.MOV.U32 R4, RZ, RZ, 0x7fffffff ;  /* 0x7fffffffff048424 */ /* 0x000fe200078e00ff */
[----:B------:R-:W-:Y:S06]  /*0970*/  @!P0 BRA `(.L_x_127) ;  /* 0x0000000000388947 */ /* 0x000fec0003800000 */
[----:B------:R-:W-:-:S13]  /*0980*/  FSETP.GTU.FTZ.AND P0, PT, |R2|, +INF , PT ;  /* 0x7f8000000200780b */ /* 0x000fda0003f1c200 */
[----:B------:R-:W-:Y:S01]  /*0990*/  @P0 FADD.FTZ R4, R2, 1 ;  /* 0x3f80000002040421 */ /* 0x000fe20000010000 */
[----:B------:R-:W-:Y:S06]  /*09a0*/  @P0 BRA `(.L_x_127) ;  /* 0x00000000002c0947 */ /* 0x000fec0003800000 */
[----:B------:R-:W-:-:S13]  /*09b0*/  FSETP.NEU.FTZ.AND P0, PT, |R2|, +INF , PT ;  /* 0x7f8000000200780b */ /* 0x000fda0003f1d200 */
[----:B------:R-:W-:Y:S01]  /*09c0*/  @!P0 MOV R4, R2 ;  /* 0x0000000200048202 */ /* 0x000fe20000000f00 */
[----:B------:R-:W-:Y:S06]  /*09d0*/  @!P0 BRA `(.L_x_127) ;  /* 0x0000000000208947 */ /* 0x000fec0003800000 */
[----:B------:R-:W-:-:S04]  /*09e0*/  FFMA R2, R2, 1.84467440737095516160e+19, RZ ;  /* 0x5f80000002027823 */ /* 0x000fc800000000ff */
[----:B------:R-:W0:Y:S02]  /*09f0*/  MUFU.RSQ R5, R2 ;  /* 0x0000000200057308 */ /* 0x000e240000001400 */
[----:B0-----:R-:W-:Y:S01]  /*0a00*/  FMUL.FTZ R9, R2, R5 ;  /* 0x0000000502097220 */ /* 0x001fe20000410000 */
[----:B------:R-:W-:-:S03]  /*0a10*/  FMUL.FTZ R5, R5, 0.5 ;  /* 0x3f00000005057820 */ /* 0x000fc60000410000 */
[----:B------:R-:W-:-:S04]  /*0a20*/  FADD.FTZ R4, -R9, -RZ ;  /* 0x800000ff09047221 */ /* 0x000fc80000010100 */
[----:B------:R-:W-:-:S04]  /*0a30*/  FFMA R4, R9, R4, R2 ;  /* 0x0000000409047223 */ /* 0x000fc80000000002 */
[----:B------:R-:W-:-:S04]  /*0a40*/  FFMA R4, R4, R5, R9 ;  /* 0x0000000504047223 */ /* 0x000fc80000000009 */
[----:B------:R-:W-:-:S07]  /*0a50*/  FMUL.FTZ R4, R4, 2.3283064365386962891e-10 ;  /* 0x2f80000004047820 */ /* 0x000fce0000410000 */
.L_x_127:
[----:B------:R-:W-:Y:S01]  /*0a60*/  IMAD.MOV.U32 R2, RZ, RZ, R4 ;  /* 0x000000ffff027224 */ /* 0x000fe200078e0004 */
[----:B------:R-:W-:Y:S01]  /*0a70*/  MOV R4, R8 ;  /* 0x0000000800047202 */ /* 0x000fe20000000f00 */
[----:B------:R-:W-:-:S04]  /*0a80*/  IMAD.MOV.U32 R5, RZ, RZ, 0x0 ;  /* 0x00000000ff057424 */ /* 0x000fc800078e00ff */
[----:B------:R-:W-:Y:S05]  /*0a90*/  RET.REL.NODEC R4 `(_Z12padded_cdistPKfiS0_iiiiPfPi) ;  /* 0xfffffff404587950 */ /* 0x000fea0003c3ffff */
        .weak           $__internal_5_$__cuda_sm3x_div_rn_noftz_f32_slowpath
        .type           $__internal_5_$__cuda_sm3x_div_rn_noftz_f32_slowpath,@function
        .size           $__internal_5_$__cuda_sm3x_div_rn_noftz_f32_slowpath,(.L_x_142 - $__internal_5_$__cuda_sm3x_div_rn_noftz_f32_slowpath)
$__internal_5_$__cuda_sm3x_div_rn_noftz_f32_slowpath:
[--C-:B------:R-:W-:Y:S01]  /*0aa0*/  SHF.R.U32.HI R4, RZ, 0x17, R9.reuse ;  /* 0x00000017ff047819 */ /* 0x100fe20000011609 */
[----:B------:R-:W-:Y:S01]  /*0ab0*/  IMAD.MOV.U32 R6, RZ, RZ, R9 ;  /* 0x000000ffff067224 */ /* 0x000fe200078e0009 */
[----:B------:R-:W-:Y:S02]  /*0ac0*/  SHF.R.U32.HI R3, RZ, 0x17, R0 ;  /* 0x00000017ff037819 */ /* 0x000fe40000011600 */
[----:B------:R-:W-:Y:S02]  /*0ad0*/  LOP3.LUT R13, R4, 0xff, RZ, 0xc0, !PT ;  /* 0x000000ff040d7812 */ /* 0x000fe400078ec0ff */
[----:B------:R-:W-:Y:S02]  /*0ae0*/  LOP3.LUT R4, R3, 0xff, RZ, 0xc0, !PT ;  /* 0x000000ff03047812 */ /* 0x000fe400078ec0ff */
[----:B------:R-:W-:Y:S02]  /*0af0*/  IADD3 R10, PT, PT, R13, -0x1, RZ ;  /* 0xffffffff0d0a7810 */ /* 0x000fe40007ffe0ff */
[----:B------:R-:W-:Y:S01]  /*0b00*/  MOV R5, R0 ;  /* 0x0000000000057202 */ /* 0x000fe20000000f00 */
[----:B------:R-:W-:Y:S01]  /*0b10*/  VIADD R8, R4, 0xffffffff ;  /* 0xffffffff04087836 */ /* 0x000fe20000000000 */
[----:B------:R-:W-:-:S04]  /*0b20*/  ISETP.GT.U32.AND P0, PT, R10, 0xfd, PT ;  /* 0x000000fd0a00780c */ /* 0x000fc80003f04070 */
[----:B------:R-:W-:-:S13]  /*0b30*/  ISETP.GT.U32.OR P0, PT, R8, 0xfd, P0 ;  /* 0x000000fd0800780c */ /* 0x000fda0000704470 */
[----:B------:R-:W-:Y:S01]  /*0b40*/  @!P0 MOV R7, RZ ;  /* 0x000000ff00078202 */ /* 0x000fe20000000f00 */
[----:B------:R-:W-:Y:S06]  /*0b50*/  @!P0 BRA `(.L_x_128) ;  /* 0x0000000000608947 */ /* 0x000fec0003800000 */
[----:B------:R-:W-:Y:S01]  /*0b60*/  FSETP.GTU.FTZ.AND P0, PT, |R0|, +INF , PT ;  /* 0x7f8000000000780b */ /* 0x000fe20003f1c200 */
[----:B------:R-:W-:Y:S01]  /*0b70*/  IMAD.MOV.U32 R3, RZ, RZ, R9 ;  /* 0x000000ffff037224 */ /* 0x000fe200078e0009 */
        /* <DEDUP_REMOVED lines=22> */
.L_x_128:
[----:B------:R-:W-:Y:S02]  /*0ce0*/  LEA R3, R13, 0xc0800000, 0x17 ;  /* 0xc08000000d037811 */ /* 0x000fe400078eb8ff */
[----:B------:R-:W-:-:S03]  /*0cf0*/  IADD3 R4, PT, PT, R4, -0x7f, RZ ;  /* 0xffffff8104047810 */ /* 0x000fc60007ffe0ff */
[----:B------:R-:W-:Y:S02]  /*0d00*/  IMAD.IADD R3, R6, 0x1, -R3 ;  /* 0x0000000106037824 */ /* 0x000fe400078e0a03 */
[C---:B------:R-:W-:Y:S01]  /*0d10*/  IMAD R0, R4.reuse, -0x800000, R5 ;  /* 0xff80000004007824 */ /* 0x040fe200078e0205 */
[----:B------:R-:W-:Y:S01]  /*0d20*/  IADD3 R4, PT, PT, R4, 0x7f, -R13 ;  /* 0x0000007f04047810 */ /* 0x000fe20007ffe80d */
[----:B------:R-:W0:Y:S01]  /*0d30*/  MUFU.RCP R6, R3 ;  /* 0x0000000300067308 */ /* 0x000e220000001000 */
[----:B------:R-:W-:-:S03]  /*0d40*/  FADD.FTZ R9, -R3, -RZ ;  /* 0x800000ff03097221 */ /* 0x000fc60000010100 */
[----:B------:R-:W-:Y:S02]  /*0d50*/  IMAD.IADD R4, R4, 0x1, R7 ;  /* 0x0000000104047824 */ /* 0x000fe400078e0207 */
[----:B0-----:R-:W-:-:S04]  /*0d60*/  FFMA R11, R6, R9, 1 ;  /* 0x3f800000060b7423 */ /* 0x001fc80000000009 */
        /* <DEDUP_REMOVED lines=19> */
[CCC-:B------:R-:W-:Y:S01]  /*0ea0*/  FFMA.RZ R0, R8.reuse, R6.reuse, R11.reuse ;  /* 0x0000000608007223 */ /* 0x1c0fe2000000c00b */
[C---:B------:R-:W-:Y:S01]  /*0eb0*/  IADD3 R7, PT, PT, R9.reuse, 0x20, RZ ;  /* 0x0000002009077810 */ /* 0x040fe20007ffe0ff */
[-CC-:B------:R-:W-:Y:S01]  /*0ec0*/  FFMA.RM R3, R8, R6.reuse, R11.reuse ;  /* 0x0000000608037223 */ /* 0x180fe2000000400b */
[C---:B------:R-:W-:Y:S02]  /*0ed0*/  ISETP.NE.AND P2, PT, R9.reuse, RZ, PT ;  /* 0x000000ff0900720c */ /* 0x040fe40003f45270 */
[----:B------:R-:W-:Y:S01]  /*0ee0*/  LOP3.LUT R4, R0, 0x7fffff, RZ, 0xc0, !PT ;  /* 0x007fffff00047812 */ /* 0x000fe200078ec0ff */
[----:B------:R-:W-:Y:S01]  /*0ef0*/  FFMA.RP R0, R8, R6, R11 ;  /* 0x0000000608007223 */ /* 0x000fe2000000800b */
[----:B------:R-:W-:Y:S01]  /*0f00*/  IMAD.MOV R6, RZ, RZ, -R9 ;  /* 0x000000ffff067224 */ /* 0x000fe200078e0a09 */
[----:B------:R-:W-:Y:S02]  /*0f10*/  ISETP.NE.AND P1, PT, R9, RZ, PT ;  /* 0x000000ff0900720c */ /* 0x000fe40003f25270 */
        /* <DEDUP_REMOVED lines=14> */
.L_x_134:
[----:B------:R-:W-:-:S04]  /*1000*/  LOP3.LUT R5, R5, 0x80000000, RZ, 0xc0, !PT ;  /* 0x8000000005057812 */ /* 0x000fc800078ec0ff */
[----:B------:R-:W-:Y:S01]  /*1010*/  LOP3.LUT R5, R5, 0x7f800000, RZ, 0xfc, !PT ;  /* 0x7f80000005057812 */ /* 0x000fe200078efcff */
[----:B------:R-:W-:Y:S06]  /*1020*/  BRA `(.L_x_135) ;  /* 0x0000000000287947 */ /* 0x000fec0003800000 */
.L_x_133:
[----:B------:R-:W-:Y:S01]  /*1030*/  IMAD R5, R4, 0x800000, R5 ;  /* 0x0080000004057824 */ /* 0x000fe200078e0205 */
[----:B------:R-:W-:Y:S06]  /*1040*/  BRA `(.L_x_135) ;  /* 0x0000000000207947 */ /* 0x000fec0003800000 */
.L_x_132:
[----:B------:R-:W-:-:S04]  /*1050*/  LOP3.LUT R5, R6, 0x80000000, R5, 0x48, !PT ;  /* 0x8000000006057812 */ /* 0x000fc800078e4805 */
[----:B------:R-:W-:Y:S01]  /*1060*/  LOP3.LUT R5, R5, 0x7f800000, RZ, 0xfc, !PT ;  /* 0x7f80000005057812 */ /* 0x000fe200078efcff */
[----:B------:R-:W-:Y:S06]  /*1070*/  BRA `(.L_x_135) ;  /* 0x0000000000147947 */ /* 0x000fec0003800000 */
.L_x_131:
[----:B------:R-:W-:Y:S01]  /*1080*/  LOP3.LUT R5, R6, 0x80000000, R5, 0x48, !PT ;  /* 0x8000000006057812 */ /* 0x000fe200078e4805 */
[----:B------:R-:W-:Y:S06]  /*1090*/  BRA `(.L_x_135) ;  /* 0x00000000000c7947 */ /* 0x000fec0003800000 */
.L_x_130:
[----:B------:R-:W0:Y:S01]  /*10a0*/  MUFU.RSQ R5, -QNAN ;  /* 0xffc0000000057908 */ /* 0x000e220000001400 */
[----:B------:R-:W-:Y:S05]  /*10b0*/  BRA `(.L_x_135) ;  /* 0x0000000000047947 */ /* 0x000fea0003800000 */
.L_x_129:
[----:B------:R-:W-:-:S07]  /*10c0*/  FADD.FTZ R5, R0, R3 ;  /* 0x0000000300057221 */ /* 0x000fce0000010000 */
.L_x_135:
[----:B------:R-:W-:-:S04]  /*10d0*/  HFMA2 R3, -RZ, RZ, 0, 0 ;  /* 0x00000000ff037431 */ /* 0x000fc800000001ff */
[----:B0-----:R-:W-:Y:S05]  /*10e0*/  RET.REL.NODEC R2 `(_Z12padded_cdistPKfiS0_iiiiPfPi) ;  /* 0xffffffec02c47950 */ /* 0x001fea0003c3ffff */
.L_x_136:
        /* <DEDUP_REMOVED lines=9> */
.L_x_142:


//--------------------- .nv.shared._Z25gpu_custom_insertion_sortPfPiiiiiS_S0_ --------------------------
	.section	.nv.shared._Z25gpu_custom_insertion_sortPfPiiiiiS_S0_,"aw",@nobits
	.sectionflags	@""
	.align	16
	.zero		1024


//--------------------- .nv.shared.reserved.0     --------------------------
	.section	.nv.shared.reserved.0,"aw",@nobits
	.weak		__nv_reservedSMEM_offset_0_alias
	.size		__nv_reservedSMEM_offset_0_alias, 0, 64
	.other		__nv_reservedSMEM_offset_0_alias,@"STO_CUDA_RESERVED_SHARED STV_DEFAULT"
__nv_reservedSMEM_offset_0_alias:
	.zero		0
	.zero		64


//--------------------- .nv.shared._Z8get_min4PfPKiiiS_PiiS_S2_ --------------------------
	.section	.nv.shared._Z8get_min4PfPKiiiS_PiiS_S2_,"aw",@nobits
	.sectionflags	@""
	.align	16
	.zero		1024


//--------------------- .nv.shared._Z19get_min_interblock6PKfPKiiPfiiiiiS3_Pi --------------------------
	.section	.nv.shared._Z19get_min_interblock6PKfPKiiPfiiiiiS3_Pi,"aw",@nobits
	.sectionflags	@""
	.align	16
	.zero		1024


//--------------------- .nv.shared._Z19get_min_intrablock6PKfPKiiiPfPi --------------------------
	.section	.nv.shared._Z19get_min_intrablock6PKfPKiiiPfPi,"aw",@nobits
	.sectionflags	@""
	.align	16
	.zero		1024


//--------------------- .nv.shared._Z19get_min_interblock5PKfPKiiPfiiiiiiS3_Pi --------------------------
	.section	.nv.shared._Z19get_min_interblock5PKfPKiiPfiiiiiiS3_Pi,"aw",@nobits
	.sectionflags	@""
	.align	16
	.zero		1024


//--------------------- .nv.shared._Z19get_min_interblock3PKfPKiPfiiiiiS3_Pi --------------------------
	.section	.nv.shared._Z19get_min_interblock3PKfPKiPfiiiiiS3_Pi,"aw",@nobits
	.sectionflags	@""
	.align	16
	.zero		1024


//--------------------- .nv.shared._Z19get_min_intrablock3PKfPKiiiiPfPi --------------------------
	.section	.nv.shared._Z19get_min_intrablock3PKfPKiiiiPfPi,"aw",@nobits
	.sectionflags	@""
	.align	16
	.zero		1024


//--------------------- .nv.shared._Z6cdist3PKfiS0_iiiiiPfPi --------------------------
	.section	.nv.shared._Z6cdist3PKfiS0_iiiiiPfPi,"aw",@nobits
	.sectionflags	@""
	.align	16
	.zero		1024


//--------------------- .nv.shared._Z22padded_cdist2_innerforPKfiS0_iiiPfPi --------------------------
	.section	.nv.shared._Z22padded_cdist2_innerforPKfiS0_iiiPfPi,"aw",@nobits
	.sectionflags	@""
	.align	16
	.zero		1024


//--------------------- .nv.shared._Z12padded_cdistPKfiS0_iiiiPfPi --------------------------
	.section	.nv.shared._Z12padded_cdistPKfiS0_iiiiPfPi,"aw",@nobits
	.sectionflags	@""
	.align	16
	.zero		1024


//--------------------- .nv.constant0._Z25gpu_custom_insertion_sortPfPiiiiiS_S0_ --------------------------
	.section	.nv.constant0._Z25gpu_custom_insertion_sortPfPiiiiiS_S0_,"a",@progbits
	.sectionflags	@""
	.align	4
.nv.constant0._Z25gpu_custom_insertion_sortPfPiiiiiS_S0_:
	.zero		944


//--------------------- .nv.constant0._Z8get_min4PfPKiiiS_PiiS_S2_ --------------------------
	.section	.nv.constant0._Z8get_min4PfPKiiiS_PiiS_S2_,"a",@progbits
	.sectionflags	@""
	.align	4
.nv.constant0._Z8get_min4PfPKiiiS_PiiS_S2_:
	.zero		960


//--------------------- .nv.constant0._Z19get_min_interblock6PKfPKiiPfiiiiiS3_Pi --------------------------
	.section	.nv.constant0._Z19get_min_interblock6PKfPKiiPfiiiiiS3_Pi,"a",@progbits
	.sectionflags	@""
	.align	4
.nv.constant0._Z19get_min_interblock6PKfPKiiPfiiiiiS3_Pi:
	.zero		968


//--------------------- .nv.constant0._Z19get_min_intrablock6PKfPKiiiPfPi --------------------------
	.section	.nv.constant0._Z19get_min_intrablock6PKfPKiiiPfPi,"a",@progbits
	.sectionflags	@""
	.align	4
.nv.constant0._Z19get_min_intrablock6PKfPKiiiPfPi:
	.zero		936


//--------------------- .nv.constant0._Z19get_min_interblock5PKfPKiiPfiiiiiiS3_Pi --------------------------
	.section	.nv.constant0._Z19get_min_interblock5PKfPKiiPfiiiiiiS3_Pi,"a",@progbits
	.sectionflags	@""
	.align	4
.nv.constant0._Z19get_min_interblock5PKfPKiiPfiiiiiiS3_Pi:
	.zero		968


//--------------------- .nv.constant0._Z19get_min_interblock3PKfPKiPfiiiiiS3_Pi --------------------------
	.section	.nv.constant0._Z19get_min_interblock3PKfPKiPfiiiiiS3_Pi,"a",@progbits
	.sectionflags	@""
	.align	4
.nv.constant0._Z19get_min_interblock3PKfPKiPfiiiiiS3_Pi:
	.zero		960


//--------------------- .nv.constant0._Z19get_min_intrablock3PKfPKiiiiPfPi --------------------------
	.section	.nv.constant0._Z19get_min_intrablock3PKfPKiiiiPfPi,"a",@progbits
	.sectionflags	@""
	.align	4
.nv.constant0._Z19get_min_intrablock3PKfPKiiiiPfPi:
	.zero		944


//--------------------- .nv.constant0._Z6cdist3PKfiS0_iiiiiPfPi --------------------------
	.section	.nv.constant0._Z6cdist3PKfiS0_iiiiiPfPi,"a",@progbits
	.sectionflags	@""
	.align	4
.nv.constant0._Z6cdist3PKfiS0_iiiiiPfPi:
	.zero		960


//--------------------- .nv.constant0._Z22padded_cdist2_innerforPKfiS0_iiiPfPi --------------------------
	.section	.nv.constant0._Z22padded_cdist2_innerforPKfiS0_iiiPfPi,"a",@progbits
	.sectionflags	@""
	.align	4
.nv.constant0._Z22padded_cdist2_innerforPKfiS0_iiiPfPi:
	.zero		952


//--------------------- .nv.constant0._Z12padded_cdistPKfiS0_iiiiPfPi --------------------------
	.section	.nv.constant0._Z12padded_cdistPKfiS0_iiiiPfPi,"a",@progbits
	.sectionflags	@""
	.align	4
.nv.constant0._Z12padded_cdistPKfiS0_iiiiPfPi:
	.zero		952


//--------------------- SYMBOLS --------------------------

	.type		.nv.reservedSmem.offset0,@object
	.size		.nv.reservedSmem.offset0,0x4
	.type		.nv.reservedSmem.cap,@object
	.size		.nv.reservedSmem.cap,0x4
